//
// Generated by NVIDIA NVVM Compiler
//
// Compiler Build ID: CL-36424714
// Cuda compilation tools, release 13.0, V13.0.88
// Based on NVVM 20.0.0
//

.version 9.0
.target sm_100
.address_size 64

	// .globl	_Z10matmul_rowPiS_S_iii

.visible .entry _Z10matmul_rowPiS_S_iii(
	.param .u64 .ptr .align 1 _Z10matmul_rowPiS_S_iii_param_0,
	.param .u64 .ptr .align 1 _Z10matmul_rowPiS_S_iii_param_1,
	.param .u64 .ptr .align 1 _Z10matmul_rowPiS_S_iii_param_2,
	.param .u32 _Z10matmul_rowPiS_S_iii_param_3,
	.param .u32 _Z10matmul_rowPiS_S_iii_param_4,
	.param .u32 _Z10matmul_rowPiS_S_iii_param_5
)
{
	.reg .pred 	%p<21>;
	.reg .b32 	%r<170>;
	.reg .b64 	%rd<59>;

	ld.param.u64 	%rd7, [_Z10matmul_rowPiS_S_iii_param_0];
	ld.param.u64 	%rd8, [_Z10matmul_rowPiS_S_iii_param_1];
	ld.param.u64 	%rd9, [_Z10matmul_rowPiS_S_iii_param_2];
	ld.param.u32 	%r70, [_Z10matmul_rowPiS_S_iii_param_3];
	ld.param.u32 	%r68, [_Z10matmul_rowPiS_S_iii_param_4];
	ld.param.u32 	%r69, [_Z10matmul_rowPiS_S_iii_param_5];
	cvta.to.global.u64 	%rd1, %rd8;
	cvta.to.global.u64 	%rd2, %rd7;
	cvta.to.global.u64 	%rd3, %rd9;
	mov.u32 	%r71, %ctaid.x;
	mov.u32 	%r72, %ntid.x;
	mov.u32 	%r73, %tid.x;
	mad.lo.s32 	%r1, %r71, %r72, %r73;
	setp.ge.s32 	%p1, %r1, %r70;
	setp.lt.s32 	%p2, %r69, 1;
	or.pred  	%p3, %p1, %p2;
	@%p3 bra 	$L__BB0_26;
	setp.lt.s32 	%p4, %r68, 1;
	mul.lo.s32 	%r2, %r68, %r1;
	mul.lo.s32 	%r3, %r69, %r1;
	@%p4 bra 	$L__BB0_15;
	and.b32  	%r4, %r68, 7;
	and.b32  	%r5, %r68, 3;
	and.b32  	%r6, %r68, 2147483640;
	and.b32  	%r7, %r68, 1;
	neg.s32 	%r8, %r6;
	shl.b32 	%r9, %r69, 3;
	mul.lo.s32 	%r10, %r69, 3;
	shl.b32 	%r11, %r69, 2;
	mul.lo.s32 	%r12, %r69, 6;
	mul.lo.s32 	%r13, %r69, 7;
	mov.b32 	%r145, 0;
	mul.wide.u32 	%rd35, %r9, 4;
$L__BB0_3:
	setp.lt.u32 	%p13, %r68, 8;
	mov.b32 	%r160, 0;
	mov.u32 	%r165, %r160;
	@%p13 bra 	$L__BB0_6;
	add.s32 	%r153, %r69, %r145;
	shl.b32 	%r89, %r69, 1;
	add.s32 	%r152, %r89, %r145;
	add.s32 	%r151, %r10, %r145;
	add.s32 	%r150, %r11, %r145;
	mad.lo.s32 	%r149, %r69, 5, %r145;
	add.s32 	%r148, %r12, %r145;
	add.s32 	%r147, %r13, %r145;
	mul.wide.u32 	%rd18, %r145, 4;
	add.s64 	%rd58, %rd1, %rd18;
	mov.b32 	%r165, 0;
	mov.u32 	%r146, %r2;
	mov.u32 	%r154, %r8;
$L__BB0_5:
	.pragma "nounroll";
	mul.wide.s32 	%rd19, %r146, 4;
	add.s64 	%rd20, %rd2, %rd19;
	ld.global.u32 	%r90, [%rd20];
	ld.global.u32 	%r91, [%rd58];
	mad.lo.s32 	%r92, %r91, %r90, %r165;
	ld.global.u32 	%r93, [%rd20+4];
	mul.wide.u32 	%rd21, %r153, 4;
	add.s64 	%rd22, %rd1, %rd21;
	ld.global.u32 	%r94, [%rd22];
	mad.lo.s32 	%r95, %r94, %r93, %r92;
	ld.global.u32 	%r96, [%rd20+8];
	mul.wide.u32 	%rd23, %r152, 4;
	add.s64 	%rd24, %rd1, %rd23;
	ld.global.u32 	%r97, [%rd24];
	mad.lo.s32 	%r98, %r97, %r96, %r95;
	ld.global.u32 	%r99, [%rd20+12];
	mul.wide.u32 	%rd25, %r151, 4;
	add.s64 	%rd26, %rd1, %rd25;
	ld.global.u32 	%r100, [%rd26];
	mad.lo.s32 	%r101, %r100, %r99, %r98;
	ld.global.u32 	%r102, [%rd20+16];
	mul.wide.u32 	%rd27, %r150, 4;
	add.s64 	%rd28, %rd1, %rd27;
	ld.global.u32 	%r103, [%rd28];
	mad.lo.s32 	%r104, %r103, %r102, %r101;
	ld.global.u32 	%r105, [%rd20+20];
	mul.wide.u32 	%rd29, %r149, 4;
	add.s64 	%rd30, %rd1, %rd29;
	ld.global.u32 	%r106, [%rd30];
	mad.lo.s32 	%r107, %r106, %r105, %r104;
	ld.global.u32 	%r108, [%rd20+24];
	mul.wide.u32 	%rd31, %r148, 4;
	add.s64 	%rd32, %rd1, %rd31;
	ld.global.u32 	%r109, [%rd32];
	mad.lo.s32 	%r110, %r109, %r108, %r107;
	ld.global.u32 	%r111, [%rd20+28];
	mul.wide.u32 	%rd33, %r147, 4;
	add.s64 	%rd34, %rd1, %rd33;
	ld.global.u32 	%r112, [%rd34];
	mad.lo.s32 	%r165, %r112, %r111, %r110;
	add.s32 	%r154, %r154, 8;
	add.s32 	%r153, %r153, %r9;
	add.s32 	%r152, %r152, %r9;
	add.s32 	%r151, %r151, %r9;
	add.s32 	%r150, %r150, %r9;
	add.s32 	%r149, %r149, %r9;
	add.s32 	%r148, %r148, %r9;
	add.s32 	%r147, %r147, %r9;
	add.s64 	%rd58, %rd58, %rd35;
	add.s32 	%r146, %r146, 8;
	setp.ne.s32 	%p14, %r154, 0;
	mov.u32 	%r160, %r6;
	@%p14 bra 	$L__BB0_5;
$L__BB0_6:
	setp.eq.s32 	%p15, %r4, 0;
	@%p15 bra 	$L__BB0_14;
	add.s32 	%r114, %r4, -1;
	setp.lt.u32 	%p16, %r114, 3;
	@%p16 bra 	$L__BB0_9;
	add.s32 	%r115, %r160, %r2;
	mul.wide.s32 	%rd36, %r115, 4;
	add.s64 	%rd37, %rd2, %rd36;
	ld.global.u32 	%r116, [%rd37];
	mad.lo.s32 	%r117, %r160, %r69, %r145;
	mul.wide.u32 	%rd38, %r117, 4;
	add.s64 	%rd39, %rd1, %rd38;
	ld.global.u32 	%r118, [%rd39];
	mad.lo.s32 	%r119, %r118, %r116, %r165;
	ld.global.u32 	%r120, [%rd37+4];
	add.s32 	%r121, %r117, %r69;
	mul.wide.u32 	%rd40, %r121, 4;
	add.s64 	%rd41, %rd1, %rd40;
	ld.global.u32 	%r122, [%rd41];
	mad.lo.s32 	%r123, %r122, %r120, %r119;
	ld.global.u32 	%r124, [%rd37+8];
	add.s32 	%r125, %r121, %r69;
	mul.wide.u32 	%rd42, %r125, 4;
	add.s64 	%rd43, %rd1, %rd42;
	ld.global.u32 	%r126, [%rd43];
	mad.lo.s32 	%r127, %r126, %r124, %r123;
	ld.global.u32 	%r128, [%rd37+12];
	add.s32 	%r129, %r125, %r69;
	mul.wide.u32 	%rd44, %r129, 4;
	add.s64 	%rd45, %rd1, %rd44;
	ld.global.u32 	%r130, [%rd45];
	mad.lo.s32 	%r165, %r130, %r128, %r127;
	add.s32 	%r160, %r160, 4;
$L__BB0_9:
	setp.eq.s32 	%p17, %r5, 0;
	@%p17 bra 	$L__BB0_14;
	setp.eq.s32 	%p18, %r5, 1;
	@%p18 bra 	$L__BB0_12;
	add.s32 	%r132, %r160, %r2;
	mul.wide.s32 	%rd46, %r132, 4;
	add.s64 	%rd47, %rd2, %rd46;
	ld.global.u32 	%r133, [%rd47];
	mad.lo.s32 	%r134, %r160, %r69, %r145;
	mul.wide.u32 	%rd48, %r134, 4;
	add.s64 	%rd49, %rd1, %rd48;
	ld.global.u32 	%r135, [%rd49];
	mad.lo.s32 	%r136, %r135, %r133, %r165;
	ld.global.u32 	%r137, [%rd47+4];
	add.s32 	%r138, %r134, %r69;
	mul.wide.u32 	%rd50, %r138, 4;
	add.s64 	%rd51, %rd1, %rd50;
	ld.global.u32 	%r139, [%rd51];
	mad.lo.s32 	%r165, %r139, %r137, %r136;
	add.s32 	%r160, %r160, 2;
$L__BB0_12:
	setp.eq.s32 	%p19, %r7, 0;
	@%p19 bra 	$L__BB0_14;
	add.s32 	%r140, %r160, %r2;
	mul.wide.s32 	%rd52, %r140, 4;
	add.s64 	%rd53, %rd2, %rd52;
	ld.global.u32 	%r141, [%rd53];
	mad.lo.s32 	%r142, %r160, %r69, %r145;
	mul.wide.u32 	%rd54, %r142, 4;
	add.s64 	%rd55, %rd1, %rd54;
	ld.global.u32 	%r143, [%rd55];
	mad.lo.s32 	%r165, %r143, %r141, %r165;
$L__BB0_14:
	add.s32 	%r144, %r145, %r3;
	mul.wide.s32 	%rd56, %r144, 4;
	add.s64 	%rd57, %rd3, %rd56;
	st.global.u32 	[%rd57], %r165;
	add.s32 	%r145, %r145, 1;
	setp.eq.s32 	%p20, %r145, %r69;
	@%p20 bra 	$L__BB0_26;
	bra.uni 	$L__BB0_3;
$L__BB0_15:
	and.b32  	%r58, %r69, 7;
	setp.lt.u32 	%p5, %r69, 8;
	mov.b32 	%r168, 0;
	@%p5 bra 	$L__BB0_18;
	and.b32  	%r168, %r69, 2147483640;
	mov.b32 	%r166, 0;
$L__BB0_17:
	.pragma "nounroll";
	add.s32 	%r76, %r166, %r3;
	mul.wide.s32 	%rd10, %r76, 4;
	add.s64 	%rd11, %rd3, %rd10;
	mov.b32 	%r77, 0;
	st.global.u32 	[%rd11], %r77;
	st.global.u32 	[%rd11+4], %r77;
	st.global.u32 	[%rd11+8], %r77;
	st.global.u32 	[%rd11+12], %r77;
	st.global.u32 	[%rd11+16], %r77;
	st.global.u32 	[%rd11+20], %r77;
	st.global.u32 	[%rd11+24], %r77;
	st.global.u32 	[%rd11+28], %r77;
	add.s32 	%r166, %r166, 8;
	setp.ne.s32 	%p6, %r166, %r168;
	@%p6 bra 	$L__BB0_17;
$L__BB0_18:
	setp.eq.s32 	%p7, %r58, 0;
	@%p7 bra 	$L__BB0_26;
	and.b32  	%r63, %r69, 3;
	setp.lt.u32 	%p8, %r58, 4;
	@%p8 bra 	$L__BB0_21;
	add.s32 	%r78, %r168, %r3;
	mul.wide.s32 	%rd12, %r78, 4;
	add.s64 	%rd13, %rd3, %rd12;
	mov.b32 	%r79, 0;
	st.global.u32 	[%rd13], %r79;
	st.global.u32 	[%rd13+4], %r79;
	st.global.u32 	[%rd13+8], %r79;
	st.global.u32 	[%rd13+12], %r79;
	add.s32 	%r168, %r168, 4;
$L__BB0_21:
	setp.eq.s32 	%p9, %r63, 0;
	@%p9 bra 	$L__BB0_26;
	setp.eq.s32 	%p10, %r63, 1;
	@%p10 bra 	$L__BB0_24;
	add.s32 	%r80, %r168, %r3;
	mul.wide.s32 	%rd14, %r80, 4;
	add.s64 	%rd15, %rd3, %rd14;
	mov.b32 	%r81, 0;
	st.global.u32 	[%rd15], %r81;
	st.global.u32 	[%rd15+4], %r81;
	add.s32 	%r168, %r168, 2;
$L__BB0_24:
	and.b32  	%r82, %r69, 1;
	setp.eq.b32 	%p11, %r82, 1;
	not.pred 	%p12, %p11;
	@%p12 bra 	$L__BB0_26;
	add.s32 	%r83, %r168, %r3;
	mul.wide.s32 	%rd16, %r83, 4;
	add.s64 	%rd17, %rd3, %rd16;
	mov.b32 	%r84, 0;
	st.global.u32 	[%rd17], %r84;
$L__BB0_26:
	ret;

}
	// .globl	_Z10matmul_colPiS_S_iii
.visible .entry _Z10matmul_colPiS_S_iii(
	.param .u64 .ptr .align 1 _Z10matmul_colPiS_S_iii_param_0,
	.param .u64 .ptr .align 1 _Z10matmul_colPiS_S_iii_param_1,
	.param .u64 .ptr .align 1 _Z10matmul_colPiS_S_iii_param_2,
	.param .u32 _Z10matmul_colPiS_S_iii_param_3,
	.param .u32 _Z10matmul_colPiS_S_iii_param_4,
	.param .u32 _Z10matmul_colPiS_S_iii_param_5
)
{
	.reg .pred 	%p<21>;
	.reg .b32 	%r<132>;
	.reg .b64 	%rd<75>;

	ld.param.u64 	%rd7, [_Z10matmul_colPiS_S_iii_param_0];
	ld.param.u64 	%rd8, [_Z10matmul_colPiS_S_iii_param_1];
	ld.param.u64 	%rd9, [_Z10matmul_colPiS_S_iii_param_2];
	ld.param.u32 	%r43, [_Z10matmul_colPiS_S_iii_param_3];
	ld.param.u32 	%r44, [_Z10matmul_colPiS_S_iii_param_4];
	ld.param.u32 	%r45, [_Z10matmul_colPiS_S_iii_param_5];
	cvta.to.global.u64 	%rd1, %rd8;
	cvta.to.global.u64 	%rd2, %rd7;
	cvta.to.global.u64 	%rd3, %rd9;
	mov.u32 	%r46, %ctaid.x;
	mov.u32 	%r47, %ntid.x;
	mov.u32 	%r48, %tid.x;
	mad.lo.s32 	%r1, %r46, %r47, %r48;
	setp.ge.s32 	%p1, %r1, %r45;
	setp.lt.s32 	%p2, %r43, 1;
	or.pred  	%p3, %p1, %p2;
	@%p3 bra 	$L__BB1_26;
	setp.lt.s32 	%p4, %r44, 1;
	@%p4 bra 	$L__BB1_15;
	and.b32  	%r2, %r44, 7;
	add.s32 	%r3, %r2, -1;
	and.b32  	%r4, %r44, 3;
	and.b32  	%r5, %r44, 2147483640;
	and.b32  	%r6, %r44, 1;
	neg.s32 	%r7, %r5;
	shl.b32 	%r8, %r45, 3;
	mov.b32 	%r114, 0;
	mul.wide.s32 	%rd66, %r45, 4;
$L__BB1_3:
	setp.lt.u32 	%p13, %r44, 8;
	mul.lo.s32 	%r10, %r114, %r44;
	mov.b32 	%r122, 0;
	mov.u32 	%r127, %r122;
	@%p13 bra 	$L__BB1_6;
	mul.wide.u32 	%rd32, %r10, 4;
	add.s64 	%rd33, %rd2, %rd32;
	add.s64 	%rd74, %rd33, 16;
	mov.b32 	%r127, 0;
	mov.u32 	%r115, %r1;
	mov.u32 	%r116, %r7;
$L__BB1_5:
	.pragma "nounroll";
	ld.global.u32 	%r64, [%rd74+-16];
	mul.wide.s32 	%rd34, %r115, 4;
	add.s64 	%rd35, %rd1, %rd34;
	ld.global.u32 	%r65, [%rd35];
	mad.lo.s32 	%r66, %r65, %r64, %r127;
	ld.global.u32 	%r67, [%rd74+-12];
	mul.wide.s32 	%rd36, %r45, 4;
	add.s64 	%rd37, %rd35, %rd36;
	ld.global.u32 	%r68, [%rd37];
	mad.lo.s32 	%r69, %r68, %r67, %r66;
	ld.global.u32 	%r70, [%rd74+-8];
	add.s64 	%rd38, %rd37, %rd36;
	ld.global.u32 	%r71, [%rd38];
	mad.lo.s32 	%r72, %r71, %r70, %r69;
	ld.global.u32 	%r73, [%rd74+-4];
	add.s64 	%rd39, %rd38, %rd36;
	ld.global.u32 	%r74, [%rd39];
	mad.lo.s32 	%r75, %r74, %r73, %r72;
	ld.global.u32 	%r76, [%rd74];
	add.s64 	%rd40, %rd39, %rd36;
	ld.global.u32 	%r77, [%rd40];
	mad.lo.s32 	%r78, %r77, %r76, %r75;
	ld.global.u32 	%r79, [%rd74+4];
	add.s64 	%rd41, %rd40, %rd36;
	ld.global.u32 	%r80, [%rd41];
	mad.lo.s32 	%r81, %r80, %r79, %r78;
	ld.global.u32 	%r82, [%rd74+8];
	add.s64 	%rd42, %rd41, %rd36;
	ld.global.u32 	%r83, [%rd42];
	mad.lo.s32 	%r84, %r83, %r82, %r81;
	ld.global.u32 	%r85, [%rd74+12];
	add.s64 	%rd43, %rd42, %rd36;
	ld.global.u32 	%r86, [%rd43];
	mad.lo.s32 	%r127, %r86, %r85, %r84;
	add.s32 	%r116, %r116, 8;
	add.s32 	%r115, %r115, %r8;
	add.s64 	%rd74, %rd74, 32;
	setp.ne.s32 	%p14, %r116, 0;
	mov.u32 	%r122, %r5;
	@%p14 bra 	$L__BB1_5;
$L__BB1_6:
	setp.eq.s32 	%p15, %r2, 0;
	@%p15 bra 	$L__BB1_14;
	setp.lt.u32 	%p16, %r3, 3;
	@%p16 bra 	$L__BB1_9;
	add.s32 	%r88, %r122, %r10;
	mul.wide.u32 	%rd44, %r88, 4;
	add.s64 	%rd45, %rd2, %rd44;
	ld.global.u32 	%r89, [%rd45];
	mad.lo.s32 	%r90, %r122, %r45, %r1;
	mul.wide.s32 	%rd46, %r90, 4;
	add.s64 	%rd47, %rd1, %rd46;
	ld.global.u32 	%r91, [%rd47];
	mad.lo.s32 	%r92, %r91, %r89, %r127;
	cvt.u64.u32 	%rd48, %r10;
	cvt.u64.u32 	%rd49, %r122;
	add.s64 	%rd50, %rd49, %rd48;
	shl.b64 	%rd51, %rd50, 2;
	add.s64 	%rd52, %rd2, %rd51;
	ld.global.u32 	%r93, [%rd52+4];
	add.s64 	%rd54, %rd47, %rd66;
	ld.global.u32 	%r94, [%rd54];
	mad.lo.s32 	%r95, %r94, %r93, %r92;
	ld.global.u32 	%r96, [%rd52+8];
	add.s64 	%rd55, %rd54, %rd66;
	ld.global.u32 	%r97, [%rd55];
	mad.lo.s32 	%r98, %r97, %r96, %r95;
	ld.global.u32 	%r99, [%rd52+12];
	add.s64 	%rd56, %rd55, %rd66;
	ld.global.u32 	%r100, [%rd56];
	mad.lo.s32 	%r127, %r100, %r99, %r98;
	add.s32 	%r122, %r122, 4;
$L__BB1_9:
	setp.eq.s32 	%p17, %r4, 0;
	@%p17 bra 	$L__BB1_14;
	setp.eq.s32 	%p18, %r4, 1;
	@%p18 bra 	$L__BB1_12;
	add.s32 	%r102, %r122, %r10;
	mul.wide.u32 	%rd57, %r102, 4;
	add.s64 	%rd58, %rd2, %rd57;
	ld.global.u32 	%r103, [%rd58];
	mad.lo.s32 	%r104, %r122, %r45, %r1;
	mul.wide.s32 	%rd59, %r104, 4;
	add.s64 	%rd60, %rd1, %rd59;
	ld.global.u32 	%r105, [%rd60];
	mad.lo.s32 	%r106, %r105, %r103, %r127;
	cvt.u64.u32 	%rd61, %r10;
	cvt.u64.u32 	%rd62, %r122;
	add.s64 	%rd63, %rd62, %rd61;
	shl.b64 	%rd64, %rd63, 2;
	add.s64 	%rd65, %rd2, %rd64;
	ld.global.u32 	%r107, [%rd65+4];
	add.s64 	%rd67, %rd60, %rd66;
	ld.global.u32 	%r108, [%rd67];
	mad.lo.s32 	%r127, %r108, %r107, %r106;
	add.s32 	%r122, %r122, 2;
$L__BB1_12:
	setp.eq.s32 	%p19, %r6, 0;
	@%p19 bra 	$L__BB1_14;
	add.s32 	%r109, %r122, %r10;
	mul.wide.u32 	%rd68, %r109, 4;
	add.s64 	%rd69, %rd2, %rd68;
	ld.global.u32 	%r110, [%rd69];
	mad.lo.s32 	%r111, %r122, %r45, %r1;
	mul.wide.s32 	%rd70, %r111, 4;
	add.s64 	%rd71, %rd1, %rd70;
	ld.global.u32 	%r112, [%rd71];
	mad.lo.s32 	%r127, %r112, %r110, %r127;
$L__BB1_14:
	mad.lo.s32 	%r113, %r114, %r45, %r1;
	mul.wide.s32 	%rd72, %r113, 4;
	add.s64 	%rd73, %rd3, %rd72;
	st.global.u32 	[%rd73], %r127;
	add.s32 	%r114, %r114, 1;
	setp.eq.s32 	%p20, %r114, %r43;
	@%p20 bra 	$L__BB1_26;
	bra.uni 	$L__BB1_3;
$L__BB1_15:
	and.b32  	%r33, %r43, 7;
	setp.lt.u32 	%p5, %r43, 8;
	mov.b32 	%r130, 0;
	@%p5 bra 	$L__BB1_18;
	and.b32  	%r130, %r43, 2147483640;
	mov.b32 	%r128, 0;
	mul.wide.s32 	%rd12, %r45, 4;
$L__BB1_17:
	.pragma "nounroll";
	mad.lo.s32 	%r51, %r128, %r45, %r1;
	mul.wide.s32 	%rd10, %r51, 4;
	add.s64 	%rd11, %rd3, %rd10;
	mov.b32 	%r52, 0;
	st.global.u32 	[%rd11], %r52;
	add.s64 	%rd13, %rd11, %rd12;
	st.global.u32 	[%rd13], %r52;
	add.s64 	%rd14, %rd13, %rd12;
	st.global.u32 	[%rd14], %r52;
	add.s64 	%rd15, %rd14, %rd12;
	st.global.u32 	[%rd15], %r52;
	add.s64 	%rd16, %rd15, %rd12;
	st.global.u32 	[%rd16], %r52;
	add.s64 	%rd17, %rd16, %rd12;
	st.global.u32 	[%rd17], %r52;
	add.s64 	%rd18, %rd17, %rd12;
	st.global.u32 	[%rd18], %r52;
	add.s64 	%rd19, %rd18, %rd12;
	st.global.u32 	[%rd19], %r52;
	add.s32 	%r128, %r128, 8;
	setp.ne.s32 	%p6, %r128, %r130;
	@%p6 bra 	$L__BB1_17;
$L__BB1_18:
	setp.eq.s32 	%p7, %r33, 0;
	@%p7 bra 	$L__BB1_26;
	and.b32  	%r38, %r43, 3;
	setp.lt.u32 	%p8, %r33, 4;
	@%p8 bra 	$L__BB1_21;
	mad.lo.s32 	%r53, %r130, %r45, %r1;
	mul.wide.s32 	%rd20, %r53, 4;
	add.s64 	%rd21, %rd3, %rd20;
	mov.b32 	%r54, 0;
	st.global.u32 	[%rd21], %r54;
	mul.wide.s32 	%rd22, %r45, 4;
	add.s64 	%rd23, %rd21, %rd22;
	st.global.u32 	[%rd23], %r54;
	add.s64 	%rd24, %rd23, %rd22;
	st.global.u32 	[%rd24], %r54;
	add.s64 	%rd25, %rd24, %rd22;
	st.global.u32 	[%rd25], %r54;
	add.s32 	%r130, %r130, 4;
$L__BB1_21:
	setp.eq.s32 	%p9, %r38, 0;
	@%p9 bra 	$L__BB1_26;
	setp.eq.s32 	%p10, %r38, 1;
	@%p10 bra 	$L__BB1_24;
	mad.lo.s32 	%r55, %r130, %r45, %r1;
	mul.wide.s32 	%rd26, %r55, 4;
	add.s64 	%rd27, %rd3, %rd26;
	mov.b32 	%r56, 0;
	st.global.u32 	[%rd27], %r56;
	mul.wide.s32 	%rd28, %r45, 4;
	add.s64 	%rd29, %rd27, %rd28;
	st.global.u32 	[%rd29], %r56;
	add.s32 	%r130, %r130, 2;
$L__BB1_24:
	and.b32  	%r57, %r43, 1;
	setp.eq.b32 	%p11, %r57, 1;
	not.pred 	%p12, %p11;
	@%p12 bra 	$L__BB1_26;
	mad.lo.s32 	%r58, %r130, %r45, %r1;
	mul.wide.s32 	%rd30, %r58, 4;
	add.s64 	%rd31, %rd3, %rd30;
	mov.b32 	%r59, 0;
	st.global.u32 	[%rd31], %r59;
$L__BB1_26:
	ret;

}
	// .globl	_Z11matmul_elemPiS_S_iii
.visible .entry _Z11matmul_elemPiS_S_iii(
	.param .u64 .ptr .align 1 _Z11matmul_elemPiS_S_iii_param_0,
	.param .u64 .ptr .align 1 _Z11matmul_elemPiS_S_iii_param_1,
	.param .u64 .ptr .align 1 _Z11matmul_elemPiS_S_iii_param_2,
	.param .u32 _Z11matmul_elemPiS_S_iii_param_3,
	.param .u32 _Z11matmul_elemPiS_S_iii_param_4,
	.param .u32 _Z11matmul_elemPiS_S_iii_param_5
)
{
	.reg .pred 	%p<13>;
	.reg .b32 	%r<112>;
	.reg .b64 	%rd<40>;

	ld.param.u64 	%rd5, [_Z11matmul_elemPiS_S_iii_param_0];
	ld.param.u64 	%rd6, [_Z11matmul_elemPiS_S_iii_param_1];
	ld.param.u64 	%rd4, [_Z11matmul_elemPiS_S_iii_param_2];
	ld.param.u32 	%r34, [_Z11matmul_elemPiS_S_iii_param_3];
	ld.param.u32 	%r32, [_Z11matmul_elemPiS_S_iii_param_4];
	ld.param.u32 	%r35, [_Z11matmul_elemPiS_S_iii_param_5];
	cvta.to.global.u64 	%rd1, %rd6;
	cvta.to.global.u64 	%rd2, %rd5;
	mov.u32 	%r36, %ctaid.x;
	mov.u32 	%r37, %ntid.x;
	mov.u32 	%r38, %tid.x;
	mad.lo.s32 	%r1, %r36, %r37, %r38;
	mov.u32 	%r39, %ctaid.y;
	mov.u32 	%r40, %ntid.y;
	mov.u32 	%r41, %tid.y;
	mad.lo.s32 	%r42, %r39, %r40, %r41;
	setp.ge.s32 	%p1, %r1, %r34;
	setp.ge.s32 	%p2, %r42, %r35;
	or.pred  	%p3, %p1, %p2;
	@%p3 bra 	$L__BB2_14;
	setp.lt.s32 	%p4, %r32, 1;
	mov.b32 	%r111, 0;
	@%p4 bra 	$L__BB2_13;
	mul.lo.s32 	%r3, %r32, %r1;
	and.b32  	%r4, %r32, 7;
	setp.lt.u32 	%p5, %r32, 8;
	mov.b32 	%r106, 0;
	mov.u32 	%r111, %r106;
	@%p5 bra 	$L__BB2_5;
	and.b32  	%r106, %r32, 2147483640;
	neg.s32 	%r100, %r106;
	shl.b32 	%r7, %r35, 3;
	add.s64 	%rd3, %rd2, 16;
	mov.b32 	%r111, 0;
	mul.wide.s32 	%rd11, %r35, 4;
	mov.u32 	%r98, %r3;
	mov.u32 	%r99, %r42;
$L__BB2_4:
	.pragma "nounroll";
	mul.wide.s32 	%rd7, %r98, 4;
	add.s64 	%rd8, %rd3, %rd7;
	ld.global.u32 	%r47, [%rd8+-16];
	mul.wide.s32 	%rd9, %r99, 4;
	add.s64 	%rd10, %rd1, %rd9;
	ld.global.u32 	%r48, [%rd10];
	mad.lo.s32 	%r49, %r48, %r47, %r111;
	ld.global.u32 	%r50, [%rd8+-12];
	add.s64 	%rd12, %rd10, %rd11;
	ld.global.u32 	%r51, [%rd12];
	mad.lo.s32 	%r52, %r51, %r50, %r49;
	ld.global.u32 	%r53, [%rd8+-8];
	add.s64 	%rd13, %rd12, %rd11;
	ld.global.u32 	%r54, [%rd13];
	mad.lo.s32 	%r55, %r54, %r53, %r52;
	ld.global.u32 	%r56, [%rd8+-4];
	add.s64 	%rd14, %rd13, %rd11;
	ld.global.u32 	%r57, [%rd14];
	mad.lo.s32 	%r58, %r57, %r56, %r55;
	ld.global.u32 	%r59, [%rd8];
	add.s64 	%rd15, %rd14, %rd11;
	ld.global.u32 	%r60, [%rd15];
	mad.lo.s32 	%r61, %r60, %r59, %r58;
	ld.global.u32 	%r62, [%rd8+4];
	add.s64 	%rd16, %rd15, %rd11;
	ld.global.u32 	%r63, [%rd16];
	mad.lo.s32 	%r64, %r63, %r62, %r61;
	ld.global.u32 	%r65, [%rd8+8];
	add.s64 	%rd17, %rd16, %rd11;
	ld.global.u32 	%r66, [%rd17];
	mad.lo.s32 	%r67, %r66, %r65, %r64;
	ld.global.u32 	%r68, [%rd8+12];
	add.s64 	%rd18, %rd17, %rd11;
	ld.global.u32 	%r69, [%rd18];
	mad.lo.s32 	%r111, %r69, %r68, %r67;
	add.s32 	%r100, %r100, 8;
	add.s32 	%r99, %r99, %r7;
	add.s32 	%r98, %r98, 8;
	setp.ne.s32 	%p6, %r100, 0;
	@%p6 bra 	$L__BB2_4;
$L__BB2_5:
	setp.eq.s32 	%p7, %r4, 0;
	@%p7 bra 	$L__BB2_13;
	and.b32  	%r19, %r32, 3;
	setp.lt.u32 	%p8, %r4, 4;
	@%p8 bra 	$L__BB2_8;
	add.s32 	%r71, %r106, %r3;
	mul.wide.s32 	%rd19, %r71, 4;
	add.s64 	%rd20, %rd2, %rd19;
	ld.global.u32 	%r72, [%rd20];
	mad.lo.s32 	%r73, %r106, %r35, %r42;
	mul.wide.s32 	%rd21, %r73, 4;
	add.s64 	%rd22, %rd1, %rd21;
	ld.global.u32 	%r74, [%rd22];
	mad.lo.s32 	%r75, %r74, %r72, %r111;
	ld.global.u32 	%r76, [%rd20+4];
	mul.wide.s32 	%rd23, %r35, 4;
	add.s64 	%rd24, %rd22, %rd23;
	ld.global.u32 	%r77, [%rd24];
	mad.lo.s32 	%r78, %r77, %r76, %r75;
	ld.global.u32 	%r79, [%rd20+8];
	add.s64 	%rd25, %rd24, %rd23;
	ld.global.u32 	%r80, [%rd25];
	mad.lo.s32 	%r81, %r80, %r79, %r78;
	ld.global.u32 	%r82, [%rd20+12];
	add.s64 	%rd26, %rd25, %rd23;
	ld.global.u32 	%r83, [%rd26];
	mad.lo.s32 	%r111, %r83, %r82, %r81;
	add.s32 	%r106, %r106, 4;
$L__BB2_8:
	setp.eq.s32 	%p9, %r19, 0;
	@%p9 bra 	$L__BB2_13;
	setp.eq.s32 	%p10, %r19, 1;
	@%p10 bra 	$L__BB2_11;
	add.s32 	%r85, %r106, %r3;
	mul.wide.s32 	%rd27, %r85, 4;
	add.s64 	%rd28, %rd2, %rd27;
	ld.global.u32 	%r86, [%rd28];
	mad.lo.s32 	%r87, %r106, %r35, %r42;
	mul.wide.s32 	%rd29, %r87, 4;
	add.s64 	%rd30, %rd1, %rd29;
	ld.global.u32 	%r88, [%rd30];
	mad.lo.s32 	%r89, %r88, %r86, %r111;
	ld.global.u32 	%r90, [%rd28+4];
	mul.wide.s32 	%rd31, %r35, 4;
	add.s64 	%rd32, %rd30, %rd31;
	ld.global.u32 	%r91, [%rd32];
	mad.lo.s32 	%r111, %r91, %r90, %r89;
	add.s32 	%r106, %r106, 2;
$L__BB2_11:
	and.b32  	%r92, %r32, 1;
	setp.eq.b32 	%p11, %r92, 1;
	not.pred 	%p12, %p11;
	@%p12 bra 	$L__BB2_13;
	add.s32 	%r93, %r106, %r3;
	mul.wide.s32 	%rd33, %r93, 4;
	add.s64 	%rd34, %rd2, %rd33;
	ld.global.u32 	%r94, [%rd34];
	mad.lo.s32 	%r95, %r106, %r35, %r42;
	mul.wide.s32 	%rd35, %r95, 4;
	add.s64 	%rd36, %rd1, %rd35;
	ld.global.u32 	%r96, [%rd36];
	mad.lo.s32 	%r111, %r96, %r94, %r111;
$L__BB2_13:
	mad.lo.s32 	%r97, %r35, %r1, %r42;
	cvta.to.global.u64 	%rd37, %rd4;
	mul.wide.s32 	%rd38, %r97, 4;
	add.s64 	%rd39, %rd37, %rd38;
	st.global.u32 	[%rd39], %r111;
$L__BB2_14:
	ret;

}


// ===== COMPILED SASS (sm_100) =====

	.target	sm_100

	.elftype	@"ET_EXEC"


//--------------------- .note.nv.tkinfo           --------------------------
	.section	.note.nv.tkinfo,"",@"SHT_NOTE"
	.sectionflags	@"SHF_NOTE_NV_TKINFO"
	.tkinfo
        /*0018*/ 	.word	0x00000002
        /*0030*/ 	.string	""
        /*0030*/ 	.string	"ptxas"
        /*0030*/ 	.string	"Cuda compilation tools, release 13.0, V13.0.88"
        /*0030*/ 	.string	"Build cuda_13.0.r13.0/compiler.36424714_0"
        /*0030*/ 	.string	"-arch sm_100 -m 64 "



//--------------------- .note.nv.cuinfo           --------------------------
	.section	.note.nv.cuinfo,"",@"SHT_NOTE"
	.sectionflags	@"SHF_NOTE_NV_CUINFO"
        /*0018*/ 	.short	0x0002
        /*001a*/ 	.short	0x0064
        /*001c*/ 	.short	0x0082
	.zero		2


//--------------------- .nv.info                  --------------------------
	.section	.nv.info,"",@"SHT_CUDA_INFO"
	.align	4


	//----- nvinfo : EIATTR_REGCOUNT
	.align		4
        /*0000*/ 	.byte	0x04, 0x2f
        /*0002*/ 	.short	(.L_1 - .L_0)
	.align		4
.L_0:
        /*0004*/ 	.word	index@(_Z10matmul_rowPiS_S_iii)
        /*0008*/ 	.word	0x00000020


	//----- nvinfo : EIATTR_FRAME_SIZE
	.align		4
.L_1:
        /*000c*/ 	.byte	0x04, 0x11
        /*000e*/ 	.short	(.L_3 - .L_2)
	.align		4
.L_2:
        /*0010*/ 	.word	index@(_Z10matmul_rowPiS_S_iii)
        /*0014*/ 	.word	0x00000000


	//----- nvinfo : EIATTR_REGCOUNT
	.align		4
.L_3:
        /*0018*/ 	.byte	0x04, 0x2f
        /*001a*/ 	.short	(.L_5 - .L_4)
	.align		4
.L_4:
        /*001c*/ 	.word	index@(_Z10matmul_colPiS_S_iii)
        /*0020*/ 	.word	0x00000020


	//----- nvinfo : EIATTR_FRAME_SIZE
	.align		4
.L_5:
        /*0024*/ 	.byte	0x04, 0x11
        /*0026*/ 	.short	(.L_7 - .L_6)
	.align		4
.L_6:
        /*0028*/ 	.word	index@(_Z10matmul_colPiS_S_iii)
        /*002c*/ 	.word	0x00000000


	//----- nvinfo : EIATTR_REGCOUNT
	.align		4
.L_7:
        /*0030*/ 	.byte	0x04, 0x2f
        /*0032*/ 	.short	(.L_9 - .L_8)
	.align		4
.L_8:
        /*0034*/ 	.word	index@(_Z11matmul_elemPiS_S_iii)
        /*0038*/ 	.word	0x00000020


	//----- nvinfo : EIATTR_FRAME_SIZE
	.align		4
.L_9:
        /*003c*/ 	.byte	0x04, 0x11
        /*003e*/ 	.short	(.L_11 - .L_10)
	.align		4
.L_10:
        /*0040*/ 	.word	index@(_Z11matmul_elemPiS_S_iii)
        /*0044*/ 	.word	0x00000000


	//----- nvinfo : EIATTR_MIN_STACK_SIZE
	.align		4
.L_11:
        /*0048*/ 	.byte	0x04, 0x12
        /*004a*/ 	.short	(.L_13 - .L_12)
	.align		4
.L_12:
        /*004c*/ 	.word	index@(_Z11matmul_elemPiS_S_iii)
        /*0050*/ 	.word	0x00000000


	//----- nvinfo : EIATTR_MIN_STACK_SIZE
	.align		4
.L_13:
        /*0054*/ 	.byte	0x04, 0x12
        /*0056*/ 	.short	(.L_15 - .L_14)
	.align		4
.L_14:
        /*0058*/ 	.word	index@(_Z10matmul_colPiS_S_iii)
        /*005c*/ 	.word	0x00000000


	//----- nvinfo : EIATTR_MIN_STACK_SIZE
	.align		4
.L_15:
        /*0060*/ 	.byte	0x04, 0x12
        /*0062*/ 	.short	(.L_17 - .L_16)
	.align		4
.L_16:
        /*0064*/ 	.word	index@(_Z10matmul_rowPiS_S_iii)
        /*0068*/ 	.word	0x00000000
.L_17:


//--------------------- .nv.compat                --------------------------
	.section	.nv.compat,"",@"SHT_CUDA_COMPAT_INFO"
	.align	4
        /*0000*/ 	.byte	0x02, 0x09, 0x00, 0x00, 0x02, 0x02, 0x01, 0x00, 0x02, 0x05, 0x05, 0x00, 0x03, 0x07, 0x01, 0x01
        /*0010*/ 	.byte	0x02, 0x03, 0x00, 0x00, 0x02, 0x06, 0x01, 0x00, 0x04, 0x0b, 0x08, 0x00, 0x09, 0x00, 0x00, 0x00
        /*0020*/ 	.byte	0x00, 0x00, 0x00, 0x00


//--------------------- .nv.info._Z11matmul_elemPiS_S_iii --------------------------
	.section	.nv.info._Z11matmul_elemPiS_S_iii,"",@"SHT_CUDA_INFO"
	.sectionflags	@""
	.align	4


	//----- nvinfo : EIATTR_CUDA_API_VERSION
	.align		4
        /*0000*/ 	.byte	0x04, 0x37
        /*0002*/ 	.short	(.L_19 - .L_18)
.L_18:
        /*0004*/ 	.word	0x00000082


	//----- nvinfo : EIATTR_KPARAM_INFO
	.align		4
.L_19:
        /*0008*/ 	.byte	0x04, 0x17
        /*000a*/ 	.short	(.L_21 - .L_20)
.L_20:
        /*000c*/ 	.word	0x00000000
        /*0010*/ 	.short	0x0005
        /*0012*/ 	.short	0x0020
        /*0014*/ 	.byte	0x00, 0xf0, 0x11, 0x00


	//----- nvinfo : EIATTR_KPARAM_INFO
	.align		4
.L_21:
        /*0018*/ 	.byte	0x04, 0x17
        /*001a*/ 	.short	(.L_23 - .L_22)
.L_22:
        /*001c*/ 	.word	0x00000000
        /*0020*/ 	.short	0x0004
        /*0022*/ 	.short	0x001c
        /*0024*/ 	.byte	0x00, 0xf0, 0x11, 0x00


	//----- nvinfo : EIATTR_KPARAM_INFO
	.align		4
.L_23:
        /*0028*/ 	.byte	0x04, 0x17
        /*002a*/ 	.short	(.L_25 - .L_24)
.L_24:
        /*002c*/ 	.word	0x00000000
        /*0030*/ 	.short	0x0003
        /*0032*/ 	.short	0x0018
        /*0034*/ 	.byte	0x00, 0xf0, 0x11, 0x00


	//----- nvinfo : EIATTR_KPARAM_INFO
	.align		4
.L_25:
        /*0038*/ 	.byte	0x04, 0x17
        /*003a*/ 	.short	(.L_27 - .L_26)
.L_26:
        /*003c*/ 	.word	0x00000000
        /*0040*/ 	.short	0x0002
        /*0042*/ 	.short	0x0010
        /*0044*/ 	.byte	0x00, 0xf5, 0x21, 0x00


	//----- nvinfo : EIATTR_KPARAM_INFO
	.align		4
.L_27:
        /*0048*/ 	.byte	0x04, 0x17
        /*004a*/ 	.short	(.L_29 - .L_28)
.L_28:
        /*004c*/ 	.word	0x00000000
        /*0050*/ 	.short	0x0001
        /*0052*/ 	.short	0x0008
        /*0054*/ 	.byte	0x00, 0xf5, 0x21, 0x00


	//----- nvinfo : EIATTR_KPARAM_INFO
	.align		4
.L_29:
        /*0058*/ 	.byte	0x04, 0x17
        /*005a*/ 	.short	(.L_31 - .L_30)
.L_30:
        /*005c*/ 	.word	0x00000000
        /*0060*/ 	.short	0x0000
        /*0062*/ 	.short	0x0000
        /*0064*/ 	.byte	0x00, 0xf5, 0x21, 0x00


	//----- nvinfo : EIATTR_SPARSE_MMA_MASK
	.align		4
.L_31:
        /*0068*/ 	.byte	0x03, 0x50
        /*006a*/ 	.short	0x0000


	//----- nvinfo : EIATTR_MAXREG_COUNT
	.align		4
        /*006c*/ 	.byte	0x03, 0x1b
        /*006e*/ 	.short	0x00ff


	//----- nvinfo : EIATTR_MERCURY_ISA_VERSION
	.align		4
        /*0070*/ 	.byte	0x03, 0x5f
        /*0072*/ 	.short	0x0101


	//----- nvinfo : EIATTR_VRC_CTA_INIT_COUNT
	.align		4
        /*0074*/ 	.byte	0x02, 0x4a
	.zero		1
	.zero		1


	//----- nvinfo : EIATTR_EXIT_INSTR_OFFSETS
	.align		4
        /*0078*/ 	.byte	0x04, 0x1c
        /*007a*/ 	.short	(.L_33 - .L_32)


	//   ....[0]....
.L_32:
        /*007c*/ 	.word	0x000000d0


	//   ....[1]....
        /*0080*/ 	.word	0x00000850


	//----- nvinfo : EIATTR_CBANK_PARAM_SIZE
	.align		4
.L_33:
        /*0084*/ 	.byte	0x03, 0x19
        /*0086*/ 	.short	0x0024


	//----- nvinfo : EIATTR_PARAM_CBANK
	.align		4
        /*0088*/ 	.byte	0x04, 0x0a
        /*008a*/ 	.short	(.L_35 - .L_34)
	.align		4
.L_34:
        /*008c*/ 	.word	index@(.nv.constant0._Z11matmul_elemPiS_S_iii)
        /*0090*/ 	.short	0x0380
        /*0092*/ 	.short	0x0024


	//----- nvinfo : EIATTR_SW_WAR
	.align		4
.L_35:
        /*0094*/ 	.byte	0x04, 0x36
        /*0096*/ 	.short	(.L_37 - .L_36)
.L_36:
        /*0098*/ 	.word	0x00000008
.L_37:


//--------------------- .nv.info._Z10matmul_colPiS_S_iii --------------------------
	.section	.nv.info._Z10matmul_colPiS_S_iii,"",@"SHT_CUDA_INFO"
	.sectionflags	@""
	.align	4


	//----- nvinfo : EIATTR_CUDA_API_VERSION
	.align		4
        /*0000*/ 	.byte	0x04, 0x37
        /*0002*/ 	.short	(.L_39 - .L_38)
.L_38:
        /*0004*/ 	.word	0x00000082


	//----- nvinfo : EIATTR_KPARAM_INFO
	.align		4
.L_39:
        /*0008*/ 	.byte	0x04, 0x17
        /*000a*/ 	.short	(.L_41 - .L_40)
.L_40:
        /*000c*/ 	.word	0x00000000
        /*0010*/ 	.short	0x0005
        /*0012*/ 	.short	0x0020
        /*0014*/ 	.byte	0x00, 0xf0, 0x11, 0x00


	//----- nvinfo : EIATTR_KPARAM_INFO
	.align		4
.L_41:
        /*0018*/ 	.byte	0x04, 0x17
        /*001a*/ 	.short	(.L_43 - .L_42)
.L_42:
        /*001c*/ 	.word	0x00000000
        /*0020*/ 	.short	0x0004
        /*0022*/ 	.short	0x001c
        /*0024*/ 	.byte	0x00, 0xf0, 0x11, 0x00


	//----- nvinfo : EIATTR_KPARAM_INFO
	.align		4
.L_43:
        /*0028*/ 	.byte	0x04, 0x17
        /*002a*/ 	.short	(.L_45 - .L_44)
.L_44:
        /*002c*/ 	.word	0x00000000
        /*0030*/ 	.short	0x0003
        /*0032*/ 	.short	0x0018
        /*0034*/ 	.byte	0x00, 0xf0, 0x11, 0x00


	//----- nvinfo : EIATTR_KPARAM_INFO
	.align		4
.L_45:
        /*0038*/ 	.byte	0x04, 0x17
        /*003a*/ 	.short	(.L_47 - .L_46)
.L_46:
        /*003c*/ 	.word	0x00000000
        /*0040*/ 	.short	0x0002
        /*0042*/ 	.short	0x0010
        /*0044*/ 	.byte	0x00, 0xf5, 0x21, 0x00


	//----- nvinfo : EIATTR_KPARAM_INFO
	.align		4
.L_47:
        /*0048*/ 	.byte	0x04, 0x17
        /*004a*/ 	.short	(.L_49 - .L_48)
.L_48:
        /*004c*/ 	.word	0x00000000
        /*0050*/ 	.short	0x0001
        /*0052*/ 	.short	0x0008
        /*0054*/ 	.byte	0x00, 0xf5, 0x21, 0x00


	//----- nvinfo : EIATTR_KPARAM_INFO
	.align		4
.L_49:
        /*0058*/ 	.byte	0x04, 0x17
        /*005a*/ 	.short	(.L_51 - .L_50)
.L_50:
        /*005c*/ 	.word	0x00000000
        /*0060*/ 	.short	0x0000
        /*0062*/ 	.short	0x0000
        /*0064*/ 	.byte	0x00, 0xf5, 0x21, 0x00


	//----- nvinfo : EIATTR_SPARSE_MMA_MASK
	.align		4
.L_51:
        /*0068*/ 	.byte	0x03, 0x50
        /*006a*/ 	.short	0x0000


	//----- nvinfo : EIATTR_MAXREG_COUNT
	.align		4
        /*006c*/ 	.byte	0x03, 0x1b
        /*006e*/ 	.short	0x00ff


	//----- nvinfo : EIATTR_MERCURY_ISA_VERSION
	.align		4
        /*0070*/ 	.byte	0x03, 0x5f
        /*0072*/ 	.short	0x0101


	//----- nvinfo : EIATTR_VRC_CTA_INIT_COUNT
	.align		4
        /*0074*/ 	.byte	0x02, 0x4a
	.zero		1
	.zero		1


	//----- nvinfo : EIATTR_EXIT_INSTR_OFFSETS
	.align		4
        /*0078*/ 	.byte	0x04, 0x1c
        /*007a*/ 	.short	(.L_53 - .L_52)


	//   ....[0]....
.L_52:
        /*007c*/ 	.word	0x00000090


	//   ....[1]....
        /*0080*/ 	.word	0x00000960


	//   ....[2]....
        /*0084*/ 	.word	0x00000b40


	//   ....[3]....
        /*0088*/ 	.word	0x00000c40


	//   ....[4]....
        /*008c*/ 	.word	0x00000d00


	//   ....[5]....
        /*0090*/ 	.word	0x00000d50


	//----- nvinfo : EIATTR_CBANK_PARAM_SIZE
	.align		4
.L_53:
        /*0094*/ 	.byte	0x03, 0x19
        /*0096*/ 	.short	0x0024


	//----- nvinfo : EIATTR_PARAM_CBANK
	.align		4
        /*0098*/ 	.byte	0x04, 0x0a
        /*009a*/ 	.short	(.L_55 - .L_54)
	.align		4
.L_54:
        /*009c*/ 	.word	index@(.nv.constant0._Z10matmul_colPiS_S_iii)
        /*00a0*/ 	.short	0x0380
        /*00a2*/ 	.short	0x0024


	//----- nvinfo : EIATTR_SW_WAR
	.align		4
.L_55:
        /*00a4*/ 	.byte	0x04, 0x36
        /*00a6*/ 	.short	(.L_57 - .L_56)
.L_56:
        /*00a8*/ 	.word	0x00000008
.L_57:


//--------------------- .nv.info._Z10matmul_rowPiS_S_iii --------------------------
	.section	.nv.info._Z10matmul_rowPiS_S_iii,"",@"SHT_CUDA_INFO"
	.sectionflags	@""
	.align	4


	//----- nvinfo : EIATTR_CUDA_API_VERSION
	.align		4
        /*0000*/ 	.byte	0x04, 0x37
        /*0002*/ 	.short	(.L_59 - .L_58)
.L_58:
        /*0004*/ 	.word	0x00000082


	//----- nvinfo : EIATTR_KPARAM_INFO
	.align		4
.L_59:
        /*0008*/ 	.byte	0x04, 0x17
        /*000a*/ 	.short	(.L_61 - .L_60)
.L_60:
        /*000c*/ 	.word	0x00000000
        /*0010*/ 	.short	0x0005
        /*0012*/ 	.short	0x0020
        /*0014*/ 	.byte	0x00, 0xf0, 0x11, 0x00


	//----- nvinfo : EIATTR_KPARAM_INFO
	.align		4
.L_61:
        /*0018*/ 	.byte	0x04, 0x17
        /*001a*/ 	.short	(.L_63 - .L_62)
.L_62:
        /*001c*/ 	.word	0x00000000
        /*0020*/ 	.short	0x0004
        /*0022*/ 	.short	0x001c
        /*0024*/ 	.byte	0x00, 0xf0, 0x11, 0x00


	//----- nvinfo : EIATTR_KPARAM_INFO
	.align		4
.L_63:
        /*0028*/ 	.byte	0x04, 0x17
        /*002a*/ 	.short	(.L_65 - .L_64)
.L_64:
        /*002c*/ 	.word	0x00000000
        /*0030*/ 	.short	0x0003
        /*0032*/ 	.short	0x0018
        /*0034*/ 	.byte	0x00, 0xf0, 0x11, 0x00


	//----- nvinfo : EIATTR_KPARAM_INFO
	.align		4
.L_65:
        /*0038*/ 	.byte	0x04, 0x17
        /*003a*/ 	.short	(.L_67 - .L_66)
.L_66:
        /*003c*/ 	.word	0x00000000
        /*0040*/ 	.short	0x0002
        /*0042*/ 	.short	0x0010
        /*0044*/ 	.byte	0x00, 0xf5, 0x21, 0x00


	//----- nvinfo : EIATTR_KPARAM_INFO
	.align		4
.L_67:
        /*0048*/ 	.byte	0x04, 0x17
        /*004a*/ 	.short	(.L_69 - .L_68)
.L_68:
        /*004c*/ 	.word	0x00000000
        /*0050*/ 	.short	0x0001
        /*0052*/ 	.short	0x0008
        /*0054*/ 	.byte	0x00, 0xf5, 0x21, 0x00


	//----- nvinfo : EIATTR_KPARAM_INFO
	.align		4
.L_69:
        /*0058*/ 	.byte	0x04, 0x17
        /*005a*/ 	.short	(.L_71 - .L_70)
.L_70:
        /*005c*/ 	.word	0x00000000
        /*0060*/ 	.short	0x0000
        /*0062*/ 	.short	0x0000
        /*0064*/ 	.byte	0x00, 0xf5, 0x21, 0x00


	//----- nvinfo : EIATTR_SPARSE_MMA_MASK
	.align		4
.L_71:
        /*0068*/ 	.byte	0x03, 0x50
        /*006a*/ 	.short	0x0000


	//----- nvinfo : EIATTR_MAXREG_COUNT
	.align		4
        /*006c*/ 	.byte	0x03, 0x1b
        /*006e*/ 	.short	0x00ff


	//----- nvinfo : EIATTR_MERCURY_ISA_VERSION
	.align		4
        /*0070*/ 	.byte	0x03, 0x5f
        /*0072*/ 	.short	0x0101


	//----- nvinfo : EIATTR_VRC_CTA_INIT_COUNT
	.align		4
        /*0074*/ 	.byte	0x02, 0x4a
	.zero		1
	.zero		1


	//----- nvinfo : EIATTR_EXIT_INSTR_OFFSETS
	.align		4
        /*0078*/ 	.byte	0x04, 0x1c
        /*007a*/ 	.short	(.L_73 - .L_72)


	//   ....[0]....
.L_72:
        /*007c*/ 	.word	0x000000a0


	//   ....[1]....
        /*0080*/ 	.word	0x00000ac0


	//   ....[2]....
        /*0084*/ 	.word	0x00000c40


	//   ....[3]....
        /*0088*/ 	.word	0x00000d20


	//   ....[4]....
        /*008c*/ 	.word	0x00000e10


	//   ....[5]....
        /*0090*/ 	.word	0x00000e70


	//----- nvinfo : EIATTR_CBANK_PARAM_SIZE
	.align		4
.L_73:
        /*0094*/ 	.byte	0x03, 0x19
        /*0096*/ 	.short	0x0024


	//----- nvinfo : EIATTR_PARAM_CBANK
	.align		4
        /*0098*/ 	.byte	0x04, 0x0a
        /*009a*/ 	.short	(.L_75 - .L_74)
	.align		4
.L_74:
        /*009c*/ 	.word	index@(.nv.constant0._Z10matmul_rowPiS_S_iii)
        /*00a0*/ 	.short	0x0380
        /*00a2*/ 	.short	0x0024


	//----- nvinfo : EIATTR_SW_WAR
	.align		4
.L_75:
        /*00a4*/ 	.byte	0x04, 0x36
        /*00a6*/ 	.short	(.L_77 - .L_76)
.L_76:
        /*00a8*/ 	.word	0x00000008
.L_77:


//--------------------- .nv.callgraph             --------------------------
	.section	.nv.callgraph,"",@"SHT_CUDA_CALLGRAPH"
	.align	4
	.sectionentsize	8
	.align		4
        /*0000*/ 	.word	0x00000000
	.align		4
        /*0004*/ 	.word	0xffffffff
	.align		4
        /*0008*/ 	.word	0x00000000
	.align		4
        /*000c*/ 	.word	0xfffffffe
	.align		4
        /*0010*/ 	.word	0x00000000
	.align		4
        /*0014*/ 	.word	0xfffffffd
	.align		4
        /*0018*/ 	.word	0x00000000
	.align		4
        /*001c*/ 	.word	0xfffffffc


//--------------------- .text._Z11matmul_elemPiS_S_iii --------------------------
	.section	.text._Z11matmul_elemPiS_S_iii,"ax",@progbits
	.align	128
        .global         _Z11matmul_elemPiS_S_iii
        .type           _Z11matmul_elemPiS_S_iii,@function
        .size           _Z11matmul_elemPiS_S_iii,(.L_x_26 - _Z11matmul_elemPiS_S_iii)
        .other          _Z11matmul_elemPiS_S_iii,@"STO_CUDA_ENTRY STV_DEFAULT"
_Z11matmul_elemPiS_S_iii:
.text._Z11matmul_elemPiS_S_iii:
[----:B------:R-:W-:Y:S01]  /*0000*/  LDC R1, c[0x0][0x37c] ;  /* 0x0000df00ff017b82 */ /* 0x000fe20000000800 */
[----:B------:R-:W0:Y:S07]  /*0010*/  S2R R5, SR_TID.Y ;  /* 0x0000000000057919 */ /* 0x000e2e0000002200 */
[----:B------:R-:W1:Y:S01]  /*0020*/  LDC R14, c[0x0][0x360] ;  /* 0x0000d800ff0e7b82 */ /* 0x000e620000000800 */
[----:B------:R-:W2:Y:S01]  /*0030*/  LDCU UR6, c[0x0][0x398] ;  /* 0x00007300ff0677ac */ /* 0x000ea20008000800 */
[----:B------:R-:W1:Y:S06]  /*0040*/  S2R R3, SR_TID.X ;  /* 0x0000000000037919 */ /* 0x000e6c0000002100 */
[----:B------:R-:W0:Y:S08]  /*0050*/  S2UR UR5, SR_CTAID.Y ;  /* 0x00000000000579c3 */ /* 0x000e300000002600 */
[----:B------:R-:W0:Y:S08]  /*0060*/  LDC R0, c[0x0][0x364] ;  /* 0x0000d900ff007b82 */ /* 0x000e300000000800 */
[----:B------:R-:W1:Y:S08]  /*0070*/  S2UR UR4, SR_CTAID.X ;  /* 0x00000000000479c3 */ /* 0x000e700000002500 */
[----:B------:R-:W3:Y:S01]  /*0080*/  LDC R15, c[0x0][0x3a0] ;  /* 0x0000e800ff0f7b82 */ /* 0x000ee20000000800 */
[----:B0-----:R-:W-:-:S02]  /*0090*/  IMAD R0, R0, UR5, R5 ;  /* 0x0000000500007c24 */ /* 0x001fc4000f8e0205 */
[----:B-1----:R-:W-:-:S03]  /*00a0*/  IMAD R14, R14, UR4, R3 ;  /* 0x000000040e0e7c24 */ /* 0x002fc6000f8e0203 */
[----:B---3--:R-:W-:-:S04]  /*00b0*/  ISETP.GE.AND P0, PT, R0, R15, PT ;  /* 0x0000000f0000720c */ /* 0x008fc80003f06270 */
[----:B--2---:R-:W-:-:S13]  /*00c0*/  ISETP.GE.OR P0, PT, R14, UR6, P0 ;  /* 0x000000060e007c0c */ /* 0x004fda0008706670 */
[----:B------:R-:W-:Y:S05]  /*00d0*/  @P0 EXIT ;  /* 0x000000000000094d */ /* 0x000fea0003800000 */
[----:B------:R-:W0:Y:S01]  /*00e0*/  LDC R17, c[0x0][0x39c] ;  /* 0x0000e700ff117b82 */ /* 0x000e220000000800 */
[----:B------:R-:W1:Y:S01]  /*00f0*/  LDCU.64 UR6, c[0x0][0x358] ;  /* 0x00006b00ff0677ac */ /* 0x000e620008000a00 */
[----:B------:R-:W-:Y:S01]  /*0100*/  HFMA2 R25, -RZ, RZ, 0, 0 ;  /* 0x00000000ff197431 */ /* 0x000fe200000001ff */
[----:B0-----:R-:W-:-:S13]  /*0110*/  ISETP.GE.AND P0, PT, R17, 0x1, PT ;  /* 0x000000011100780c */ /* 0x001fda0003f06270 */
[----:B-1----:R-:W-:Y:S05]  /*0120*/  @!P0 BRA `(.L_x_0) ;  /* 0x0000000400b88947 */ /* 0x002fea0003800000 */
[C---:B------:R-:W-:Y:S01]  /*0130*/  ISETP.GE.U32.AND P1, PT, R17.reuse, 0x8, PT ;  /* 0x000000081100780c */ /* 0x040fe20003f26070 */
[----:B------:R-:W-:Y:S01]  /*0140*/  IMAD R18, R14, R17, RZ ;  /* 0x000000110e127224 */ /* 0x000fe200078e02ff */
[----:B------:R-:W-:Y:S02]  /*0150*/  LOP3.LUT R26, R17, 0x7, RZ, 0xc0, !PT ;  /* 0x00000007111a7812 */ /* 0x000fe400078ec0ff */
[----:B------:R-:W-:Y:S02]  /*0160*/  MOV R19, RZ ;  /* 0x000000ff00137202 */ /* 0x000fe40000000f00 */
[----:B------:R-:W-:Y:S02]  /*0170*/  ISETP.NE.AND P0, PT, R26, RZ, PT ;  /* 0x000000ff1a00720c */ /* 0x000fe40003f05270 */
[----:B------:R-:W-:-:S05]  /*0180*/  MOV R25, RZ ;  /* 0x000000ff00197202 */ /* 0x000fca0000000f00 */
[----:B------:R-:W-:Y:S06]  /*0190*/  @!P1 BRA `(.L_x_1) ;  /* 0x0000000000c49947 */ /* 0x000fec0003800000 */
[----:B------:R-:W0:Y:S01]  /*01a0*/  LDCU.64 UR4, c[0x0][0x380] ;  /* 0x00007000ff0477ac */ /* 0x000e220008000a00 */
[----:B------:R-:W-:Y:S02]  /*01b0*/  LOP3.LUT R19, R17, 0x7ffffff8, RZ, 0xc0, !PT ;  /* 0x7ffffff811137812 */ /* 0x000fe400078ec0ff */
[----:B------:R-:W-:Y:S02]  /*01c0*/  MOV R25, RZ ;  /* 0x000000ff00197202 */ /* 0x000fe40000000f00 */
[----:B------:R-:W-:Y:S02]  /*01d0*/  MOV R16, R18 ;  /* 0x0000001200107202 */ /* 0x000fe40000000f00 */
[----:B------:R-:W-:Y:S02]  /*01e0*/  MOV R22, R0 ;  /* 0x0000000000167202 */ /* 0x000fe40000000f00 */
[----:B------:R-:W-:Y:S01]  /*01f0*/  IADD3 R20, PT, PT, -R19, RZ, RZ ;  /* 0x000000ff13147210 */ /* 0x000fe20007ffe1ff */
[----:B0-----:R-:W-:-:S04]  /*0200*/  UIADD3 UR4, UP0, UPT, UR4, 0x10, URZ ;  /* 0x0000001004047890 */ /* 0x001fc8000ff1e0ff */
[----:B------:R-:W-:-:S12]  /*0210*/  UIADD3.X UR5, UPT, UPT, URZ, UR5, URZ, UP0, !UPT ;  /* 0x00000005ff057290 */ /* 0x000fd800087fe4ff */
.L_x_2:
[----:B------:R-:W0:Y:S01]  /*0220*/  LDC.64 R12, c[0x0][0x388] ;  /* 0x0000e200ff0c7b82 */ /* 0x000e220000000a00 */
[----:B------:R-:W-:Y:S02]  /*0230*/  MOV R2, UR4 ;  /* 0x0000000400027c02 */ /* 0x000fe40008000f00 */
[----:B------:R-:W-:-:S03]  /*0240*/  MOV R3, UR5 ;  /* 0x0000000500037c02 */ /* 0x000fc60008000f00 */
[----:B------:R-:W-:-:S05]  /*0250*/  IMAD.WIDE R2, R16, 0x4, R2 ;  /* 0x0000000410027825 */ /* 0x000fca00078e0202 */
[----:B------:R-:W2:Y:S04]  /*0260*/  LDG.E R21, desc[UR6][R2.64+-0x10] ;  /* 0xfffff00602157981 */ /* 0x000ea8000c1e1900 */
[----:B------:R-:W3:Y:S04]  /*0270*/  LDG.E R23, desc[UR6][R2.64+-0xc] ;  /* 0xfffff40602177981 */ /* 0x000ee8000c1e1900 */
[----:B------:R-:W4:Y:S01]  /*0280*/  LDG.E R28, desc[UR6][R2.64+-0x8] ;  /* 0xfffff806021c7981 */ /* 0x000f22000c1e1900 */
[----:B0-----:R-:W-:-:S05]  /*0290*/  IMAD.WIDE R12, R22, 0x4, R12 ;  /* 0x00000004160c7825 */ /* 0x001fca00078e020c */
[----:B------:R0:W2:Y:S01]  /*02a0*/  LDG.E R24, desc[UR6][R12.64] ;  /* 0x000000060c187981 */ /* 0x0000a2000c1e1900 */
[----:B------:R-:W-:-:S04]  /*02b0*/  IMAD.WIDE R10, R15, 0x4, R12 ;  /* 0x000000040f0a7825 */ /* 0x000fc800078e020c */
[C---:B------:R-:W-:Y:S02]  /*02c0*/  IMAD.WIDE R4, R15.reuse, 0x4, R10 ;  /* 0x000000040f047825 */ /* 0x040fe400078e020a */
[----:B------:R-:W3:Y:S02]  /*02d0*/  LDG.E R10, desc[UR6][R10.64] ;  /* 0x000000060a0a7981 */ /* 0x000ee4000c1e1900 */
[C---:B------:R-:W-:Y:S02]  /*02e0*/  IMAD.WIDE R6, R15.reuse, 0x4, R4 ;  /* 0x000000040f067825 */ /* 0x040fe400078e0204 */
[----:B------:R1:W4:Y:S02]  /*02f0*/  LDG.E R27, desc[UR6][R4.64] ;  /* 0x00000006041b7981 */ /* 0x000324000c1e1900 */
[C---:B------:R-:W-:Y:S02]  /*0300*/  IMAD.WIDE R8, R15.reuse, 0x4, R6 ;  /* 0x000000040f087825 */ /* 0x040fe400078e0206 */
[----:B------:R-:W5:Y:S02]  /*0310*/  LDG.E R6, desc[UR6][R6.64] ;  /* 0x0000000606067981 */ /* 0x000f64000c1e1900 */
[----:B0-----:R-:W-:-:S02]  /*0320*/  IMAD.WIDE R12, R15, 0x4, R8 ;  /* 0x000000040f0c7825 */ /* 0x001fc400078e0208 */
[----:B------:R-:W5:Y:S04]  /*0330*/  LDG.E R29, desc[UR6][R8.64] ;  /* 0x00000006081d7981 */ /* 0x000f68000c1e1900 */
[----:B------:R-:W5:Y:S04]  /*0340*/  LDG.E R11, desc[UR6][R12.64] ;  /* 0x000000060c0b7981 */ /* 0x000f68000c1e1900 */
[----:B------:R-:W5:Y:S04]  /*0350*/  LDG.E R7, desc[UR6][R2.64+-0x4] ;  /* 0xfffffc0602077981 */ /* 0x000f68000c1e1900 */
[----:B------:R-:W5:Y:S04]  /*0360*/  LDG.E R8, desc[UR6][R2.64] ;  /* 0x0000000602087981 */ /* 0x000f68000c1e1900 */
[----:B------:R-:W5:Y:S01]  /*0370*/  LDG.E R9, desc[UR6][R2.64+0x8] ;  /* 0x0000080602097981 */ /* 0x000f62000c1e1900 */
[----:B--2---:R-:W-:-:S02]  /*0380*/  IMAD R21, R21, R24, R25 ;  /* 0x0000001815157224 */ /* 0x004fc400078e0219 */
[C---:B------:R-:W-:Y:S02]  /*0390*/  IMAD.WIDE R24, R15.reuse, 0x4, R12 ;  /* 0x000000040f187825 */ /* 0x040fe400078e020c */
[----:B------:R-:W2:Y:S02]  /*03a0*/  LDG.E R12, desc[UR6][R2.64+0x4] ;  /* 0x00000406020c7981 */ /* 0x000ea4000c1e1900 */
[----:B-1----:R-:W-:Y:S02]  /*03b0*/  IMAD.WIDE R4, R15, 0x4, R24 ;  /* 0x000000040f047825 */ /* 0x002fe400078e0218 */
[----:B------:R0:W2:Y:S04]  /*03c0*/  LDG.E R13, desc[UR6][R2.64+0xc] ;  /* 0x00000c06020d7981 */ /* 0x0000a8000c1e1900 */
[----:B------:R-:W2:Y:S04]  /*03d0*/  LDG.E R4, desc[UR6][R4.64] ;  /* 0x0000000604047981 */ /* 0x000ea8000c1e1900 */
[----:B------:R-:W0:Y:S01]  /*03e0*/  LDG.E R2, desc[UR6][R24.64] ;  /* 0x0000000618027981 */ /* 0x000e22000c1e1900 */
[----:B---3--:R-:W-:Y:S01]  /*03f0*/  IMAD R10, R23, R10, R21 ;  /* 0x0000000a170a7224 */ /* 0x008fe200078e0215 */
[----:B------:R-:W-:-:S03]  /*0400*/  IADD3 R20, PT, PT, R20, 0x8, RZ ;  /* 0x0000000814147810 */ /* 0x000fc60007ffe0ff */
[----:B----4-:R-:W-:Y:S01]  /*0410*/  IMAD R10, R28, R27, R10 ;  /* 0x0000001b1c0a7224 */ /* 0x010fe200078e020a */
[----:B------:R-:W-:-:S03]  /*0420*/  ISETP.NE.AND P1, PT, R20, RZ, PT ;  /* 0x000000ff1400720c */ /* 0x000fc60003f25270 */
[----:B-----5:R-:W-:-:S04]  /*0430*/  IMAD R6, R7, R6, R10 ;  /* 0x0000000607067224 */ /* 0x020fc800078e020a */
[----:B------:R-:W-:Y:S01]  /*0440*/  IMAD R6, R8, R29, R6 ;  /* 0x0000001d08067224 */ /* 0x000fe200078e0206 */
[----:B------:R-:W-:Y:S02]  /*0450*/  LEA R22, R15, R22, 0x3 ;  /* 0x000000160f167211 */ /* 0x000fe400078e18ff */
[----:B------:R-:W-:Y:S01]  /*0460*/  IADD3 R16, PT, PT, R16, 0x8, RZ ;  /* 0x0000000810107810 */ /* 0x000fe20007ffe0ff */
[----:B--2---:R-:W-:-:S04]  /*0470*/  IMAD R6, R12, R11, R6 ;  /* 0x0000000b0c067224 */ /* 0x004fc800078e0206 */
[----:B0-----:R-:W-:-:S04]  /*0480*/  IMAD R2, R9, R2, R6 ;  /* 0x0000000209027224 */ /* 0x001fc800078e0206 */
[----:B------:R-:W-:Y:S01]  /*0490*/  IMAD R25, R13, R4, R2 ;  /* 0x000000040d197224 */ /* 0x000fe200078e0202 */
[----:B------:R-:W-:Y:S06]  /*04a0*/  @P1 BRA `(.L_x_2) ;  /* 0xfffffffc005c1947 */ /* 0x000fec000383ffff */
.L_x_1:
[----:B------:R-:W-:Y:S05]  /*04b0*/  @!P0 BRA `(.L_x_0) ;  /* 0x0000000000d48947 */ /* 0x000fea0003800000 */
[----:B------:R-:W-:Y:S02]  /*04c0*/  ISETP.GE.U32.AND P0, PT, R26, 0x4, PT ;  /* 0x000000041a00780c */ /* 0x000fe40003f06070 */
[----:B------:R-:W-:-:S04]  /*04d0*/  LOP3.LUT R13, R17, 0x3, RZ, 0xc0, !PT ;  /* 0x00000003110d7812 */ /* 0x000fc800078ec0ff */
[----:B------:R-:W-:-:S07]  /*04e0*/  ISETP.NE.AND P1, PT, R13, RZ, PT ;  /* 0x000000ff0d00720c */ /* 0x000fce0003f25270 */
[----:B------:R-:W-:Y:S06]  /*04f0*/  @!P0 BRA `(.L_x_3) ;  /* 0x0000000000588947 */ /* 0x000fec0003800000 */
[----:B------:R-:W0:Y:S01]  /*0500*/  LDC.64 R8, c[0x0][0x388] ;  /* 0x0000e200ff087b82 */ /* 0x000e220000000a00 */
[----:B------:R-:W-:Y:S01]  /*0510*/  IMAD R7, R19, R15, R0 ;  /* 0x0000000f13077224 */ /* 0x000fe200078e0200 */
[----:B------:R-:W-:-:S06]  /*0520*/  IADD3 R5, PT, PT, R18, R19, RZ ;  /* 0x0000001312057210 */ /* 0x000fcc0007ffe0ff */
[----:B------:R-:W1:Y:S01]  /*0530*/  LDC.64 R2, c[0x0][0x380] ;  /* 0x0000e000ff027b82 */ /* 0x000e620000000a00 */
[----:B0-----:R-:W-:-:S04]  /*0540*/  IMAD.WIDE R8, R7, 0x4, R8 ;  /* 0x0000000407087825 */ /* 0x001fc800078e0208 */
[----:B------:R-:W-:Y:S02]  /*0550*/  IMAD.WIDE R10, R15, 0x4, R8 ;  /* 0x000000040f0a7825 */ /* 0x000fe400078e0208 */
[----:B------:R-:W2:Y:S02]  /*0560*/  LDG.E R8, desc[UR6][R8.64] ;  /* 0x0000000608087981 */ /* 0x000ea4000c1e1900 */
[----:B-1----:R-:W-:-:S04]  /*0570*/  IMAD.WIDE R2, R5, 0x4, R2 ;  /* 0x0000000405027825 */ /* 0x002fc800078e0202 */
[C---:B------:R-:W-:Y:S01]  /*0580*/  IMAD.WIDE R4, R15.reuse, 0x4, R10 ;  /* 0x000000040f047825 */ /* 0x040fe200078e020a */
[----:B------:R-:W2:Y:S04]  /*0590*/  LDG.E R12, desc[UR6][R2.64] ;  /* 0x00000006020c7981 */ /* 0x000ea8000c1e1900 */
[----:B------:R-:W3:Y:S01]  /*05a0*/  LDG.E R10, desc[UR6][R10.64] ;  /* 0x000000060a0a7981 */ /* 0x000ee2000c1e1900 */
[----:B------:R-:W-:-:S03]  /*05b0*/  IMAD.WIDE R6, R15, 0x4, R4 ;  /* 0x000000040f067825 */ /* 0x000fc600078e0204 */
[----:B------:R-:W3:Y:S04]  /*05c0*/  LDG.E R21, desc[UR6][R2.64+0x4] ;  /* 0x0000040602157981 */ /* 0x000ee8000c1e1900 */
[----:B------:R-:W4:Y:S04]  /*05d0*/  LDG.E R16, desc[UR6][R4.64] ;  /* 0x0000000604107981 */ /* 0x000f28000c1e1900 */
[----:B------:R-:W4:Y:S04]  /*05e0*/  LDG.E R23, desc[UR6][R2.64+0x8] ;  /* 0x0000080602177981 */ /* 0x000f28000c1e1900 */
[----:B------:R-:W5:Y:S04]  /*05f0*/  LDG.E R27, desc[UR6][R2.64+0xc] ;  /* 0x00000c06021b7981 */ /* 0x000f68000c1e1900 */
[----:B------:R-:W5:Y:S01]  /*0600*/  LDG.E R6, desc[UR6][R6.64] ;  /* 0x0000000606067981 */ /* 0x000f62000c1e1900 */
[----:B------:R-:W-:Y:S01]  /*0610*/  IADD3 R19, PT, PT, R19, 0x4, RZ ;  /* 0x0000000413137810 */ /* 0x000fe20007ffe0ff */
[----:B--2---:R-:W-:-:S04]  /*0620*/  IMAD R12, R12, R8, R25 ;  /* 0x000000080c0c7224 */ /* 0x004fc800078e0219 */
[----:B---3--:R-:W-:-:S04]  /*0630*/  IMAD R12, R21, R10, R12 ;  /* 0x0000000a150c7224 */ /* 0x008fc800078e020c */
[----:B----4-:R-:W-:-:S04]  /*0640*/  IMAD R12, R23, R16, R12 ;  /* 0x00000010170c7224 */ /* 0x010fc800078e020c */
[----:B-----5:R-:W-:-:S07]  /*0650*/  IMAD R25, R27, R6, R12 ;  /* 0x000000061b197224 */ /* 0x020fce00078e020c */
.L_x_3:
[----:B------:R-:W-:Y:S05]  /*0660*/  @!P1 BRA `(.L_x_0) ;  /* 0x0000000000689947 */ /* 0x000fea0003800000 */
[----:B------:R-:W0:Y:S01]  /*0670*/  LDC.64 R8, c[0x0][0x388] ;  /* 0x0000e200ff087b82 */ /* 0x000e220000000a00 */
[----:B------:R-:W-:Y:S02]  /*0680*/  ISETP.NE.AND P0, PT, R13, 0x1, PT ;  /* 0x000000010d00780c */ /* 0x000fe40003f05270 */
[----:B------:R-:W-:-:S04]  /*0690*/  LOP3.LUT R17, R17, 0x1, RZ, 0xc0, !PT ;  /* 0x0000000111117812 */ /* 0x000fc800078ec0ff */
[----:B------:R-:W-:Y:S01]  /*06a0*/  ISETP.NE.U32.AND P1, PT, R17, 0x1, PT ;  /* 0x000000011100780c */ /* 0x000fe20003f25070 */
[----:B------:R-:W1:Y:S06]  /*06b0*/  LDC.64 R6, c[0x0][0x380] ;  /* 0x0000e000ff067b82 */ /* 0x000e6c0000000a00 */
[C---:B------:R-:W-:Y:S01]  /*06c0*/  @P0 IMAD R13, R19.reuse, R15, R0 ;  /* 0x0000000f130d0224 */ /* 0x040fe200078e0200 */
[----:B------:R-:W-:Y:S01]  /*06d0*/  @P0 IADD3 R11, PT, PT, R18, R19, RZ ;  /* 0x00000013120b0210 */ /* 0x000fe20007ffe0ff */
[----:B------:R-:W2:Y:S01]  /*06e0*/  LDC.64 R4, c[0x0][0x380] ;  /* 0x0000e000ff047b82 */ /* 0x000ea20000000a00 */
[----:B------:R-:W-:-:S07]  /*06f0*/  @P0 IADD3 R19, PT, PT, R19, 0x2, RZ ;  /* 0x0000000213130810 */ /* 0x000fce0007ffe0ff */
[----:B------:R-:W3:Y:S01]  /*0700*/  LDC.64 R2, c[0x0][0x388] ;  /* 0x0000e200ff027b82 */ /* 0x000ee20000000a00 */
[----:B0-----:R-:W-:Y:S01]  /*0710*/  @P0 IMAD.WIDE R8, R13, 0x4, R8 ;  /* 0x000000040d080825 */ /* 0x001fe200078e0208 */
[----:B------:R-:W-:-:S03]  /*0720*/  @!P1 IADD3 R13, PT, PT, R18, R19, RZ ;  /* 0x00000013120d9210 */ /* 0x000fc60007ffe0ff */
[----:B------:R-:W-:Y:S01]  /*0730*/  @!P1 IMAD R19, R19, R15, R0 ;  /* 0x0000000f13139224 */ /* 0x000fe200078e0200 */
[----:B------:R-:W4:Y:S01]  /*0740*/  @P0 LDG.E R16, desc[UR6][R8.64] ;  /* 0x0000000608100981 */ /* 0x000f22000c1e1900 */
[----:B-1----:R-:W-:-:S04]  /*0750*/  @P0 IMAD.WIDE R6, R11, 0x4, R6 ;  /* 0x000000040b060825 */ /* 0x002fc800078e0206 */
[----:B------:R-:W-:Y:S01]  /*0760*/  @P0 IMAD.WIDE R10, R15, 0x4, R8 ;  /* 0x000000040f0a0825 */ /* 0x000fe200078e0208 */
[----:B------:R-:W4:Y:S03]  /*0770*/  @P0 LDG.E R12, desc[UR6][R6.64] ;  /* 0x00000006060c0981 */ /* 0x000f26000c1e1900 */
[----:B--2---:R-:W-:Y:S01]  /*0780*/  @!P1 IMAD.WIDE R4, R13, 0x4, R4 ;  /* 0x000000040d049825 */ /* 0x004fe200078e0204 */
[----:B------:R-:W2:Y:S04]  /*0790*/  @P0 LDG.E R17, desc[UR6][R6.64+0x4] ;  /* 0x0000040606110981 */ /* 0x000ea8000c1e1900 */
[----:B------:R-:W2:Y:S01]  /*07a0*/  @P0 LDG.E R10, desc[UR6][R10.64] ;  /* 0x000000060a0a0981 */ /* 0x000ea2000c1e1900 */
[----:B---3--:R-:W-:-:S03]  /*07b0*/  @!P1 IMAD.WIDE R2, R19, 0x4, R2 ;  /* 0x0000000413029825 */ /* 0x008fc600078e0202 */
[----:B------:R-:W3:Y:S04]  /*07c0*/  @!P1 LDG.E R4, desc[UR6][R4.64] ;  /* 0x0000000604049981 */ /* 0x000ee8000c1e1900 */
[----:B------:R-:W3:Y:S01]  /*07d0*/  @!P1 LDG.E R2, desc[UR6][R2.64] ;  /* 0x0000000602029981 */ /* 0x000ee2000c1e1900 */
[----:B----4-:R-:W-:-:S04]  /*07e0*/  @P0 IMAD R12, R12, R16, R25 ;  /* 0x000000100c0c0224 */ /* 0x010fc800078e0219 */
[----:B--2---:R-:W-:-:S04]  /*07f0*/  @P0 IMAD R25, R17, R10, R12 ;  /* 0x0000000a11190224 */ /* 0x004fc800078e020c */
[----:B---3--:R-:W-:-:S07]  /*0800*/  @!P1 IMAD R25, R4, R2, R25 ;  /* 0x0000000204199224 */ /* 0x008fce00078e0219 */
.L_x_0:
[----:B------:R-:W0:Y:S01]  /*0810*/  LDC.64 R2, c[0x0][0x390] ;  /* 0x0000e400ff027b82 */ /* 0x000e220000000a00 */
[----:B------:R-:W-:-:S04]  /*0820*/  IMAD R15, R14, R15, R0 ;  /* 0x0000000f0e0f7224 */ /* 0x000fc800078e0200 */
[----:B0-----:R-:W-:-:S05]  /*0830*/  IMAD.WIDE R2, R15, 0x4, R2 ;  /* 0x000000040f027825 */ /* 0x001fca00078e0202 */
[----:B------:R-:W-:Y:S01]  /*0840*/  STG.E desc[UR6][R2.64], R25 ;  /* 0x0000001902007986 */ /* 0x000fe2000c101906 */
[----:B------:R-:W-:Y:S05]  /*0850*/  EXIT ;  /* 0x000000000000794d */ /* 0x000fea0003800000 */
.L_x_4:
[----:B------:R-:W-:-:S00]  /*0860*/  BRA `(.L_x_4) ;  /* 0xfffffffc00fc7947 */ /* 0x000fc0000383ffff */
[----:B------:R-:W-:-:S00]  /*0870*/  NOP ;  /* 0x0000000000007918 */ /* 0x000fc00000000000 */
        /* <DEDUP_REMOVED lines=8> */
.L_x_26:


//--------------------- .text._Z10matmul_colPiS_S_iii --------------------------
	.section	.text._Z10matmul_colPiS_S_iii,"ax",@progbits
	.align	128
        .global         _Z10matmul_colPiS_S_iii
        .type           _Z10matmul_colPiS_S_iii,@function
        .size           _Z10matmul_colPiS_S_iii,(.L_x_27 - _Z10matmul_colPiS_S_iii)
        .other          _Z10matmul_colPiS_S_iii,@"STO_CUDA_ENTRY STV_DEFAULT"
_Z10matmul_colPiS_S_iii:
.text._Z10matmul_colPiS_S_iii:
[----:B------:R-:W-:Y:S01]  /*0000*/  LDC R1, c[0x0][0x37c] ;  /* 0x0000df00ff017b82 */ /* 0x000fe20000000800 */
[----:B------:R-:W0:Y:S07]  /*0010*/  S2R R5, SR_TID.X ;  /* 0x0000000000057919 */ /* 0x000e2e0000002100 */
[----:B------:R-:W0:Y:S08]  /*0020*/  S2UR UR4, SR_CTAID.X ;  /* 0x00000000000479c3 */ /* 0x000e300000002500 */
[----:B------:R-:W0:Y:S08]  /*0030*/  LDC R0, c[0x0][0x360] ;  /* 0x0000d800ff007b82 */ /* 0x000e300000000800 */
[----:B------:R-:W1:Y:S08]  /*0040*/  LDC R2, c[0x0][0x398] ;  /* 0x0000e600ff027b82 */ /* 0x000e700000000800 */
[----:B------:R-:W2:Y:S01]  /*0050*/  LDC R3, c[0x0][0x3a0] ;  /* 0x0000e800ff037b82 */ /* 0x000ea20000000800 */
[----:B0-----:R-:W-:Y:S01]  /*0060*/  IMAD R0, R0, UR4, R5 ;  /* 0x0000000400007c24 */ /* 0x001fe2000f8e0205 */
[----:B-1----:R-:W-:-:S04]  /*0070*/  ISETP.GE.AND P0, PT, R2, 0x1, PT ;  /* 0x000000010200780c */ /* 0x002fc80003f06270 */
[----:B--2---:R-:W-:-:S13]  /*0080*/  ISETP.GE.OR P0, PT, R0, R3, !P0 ;  /* 0x000000030000720c */ /* 0x004fda0004706670 */
[----:B------:R-:W-:Y:S05]  /*0090*/  @P0 EXIT ;  /* 0x000000000000094d */ /* 0x000fea0003800000 */
[----:B------:R-:W0:Y:S01]  /*00a0*/  LDC R13, c[0x0][0x39c] ;  /* 0x0000e700ff0d7b82 */ /* 0x000e220000000800 */
[----:B------:R-:W1:Y:S01]  /*00b0*/  LDCU.64 UR6, c[0x0][0x358] ;  /* 0x00006b00ff0677ac */ /* 0x000e620008000a00 */
[----:B0-----:R-:W-:-:S13]  /*00c0*/  ISETP.GE.AND P0, PT, R13, 0x1, PT ;  /* 0x000000010d00780c */ /* 0x001fda0003f06270 */
[----:B-1----:R-:W-:Y:S05]  /*00d0*/  @!P0 BRA `(.L_x_5) ;  /* 0x0000000800288947 */ /* 0x002fea0003800000 */
[C---:B------:R-:W-:Y:S01]  /*00e0*/  LOP3.LUT R19, R13.reuse, 0x7, RZ, 0xc0, !PT ;  /* 0x000000070d137812 */ /* 0x040fe200078ec0ff */
[----:B------:R-:W-:Y:S01]  /*00f0*/  HFMA2 R15, -RZ, RZ, 0, 0 ;  /* 0x00000000ff0f7431 */ /* 0x000fe200000001ff */
[----:B------:R-:W-:Y:S02]  /*0100*/  LOP3.LUT R12, R13, 0x7ffffff8, RZ, 0xc0, !PT ;  /* 0x7ffffff80d0c7812 */ /* 0x000fe400078ec0ff */
[----:B------:R-:W-:Y:S02]  /*0110*/  IADD3 R2, PT, PT, R19, -0x1, RZ ;  /* 0xffffffff13027810 */ /* 0x000fe40007ffe0ff */
[----:B------:R-:W-:Y:S02]  /*0120*/  LOP3.LUT R13, R13, 0x3, RZ, 0xc0, !PT ;  /* 0x000000030d0d7812 */ /* 0x000fe400078ec0ff */
[----:B------:R-:W-:Y:S02]  /*0130*/  ISETP.GE.U32.AND P0, PT, R2, 0x3, PT ;  /* 0x000000030200780c */ /* 0x000fe40003f06070 */
[----:B------:R-:W-:-:S11]  /*0140*/  IADD3 R14, PT, PT, -R12, RZ, RZ ;  /* 0x000000ff0c0e7210 */ /* 0x000fd60007ffe1ff */
.L_x_10:
[----:B------:R-:W0:Y:S01]  /*0150*/  LDC R10, c[0x0][0x39c] ;  /* 0x0000e700ff0a7b82 */ /* 0x000e220000000800 */
[----:B------:R-:W-:Y:S02]  /*0160*/  MOV R17, RZ ;  /* 0x000000ff00117202 */ /* 0x000fe40000000f00 */
[----:B------:R-:W-:Y:S02]  /*0170*/  MOV R18, RZ ;  /* 0x000000ff00127202 */ /* 0x000fe40000000f00 */
[----:B0-----:R-:W-:Y:S01]  /*0180*/  ISETP.GE.U32.AND P1, PT, R10, 0x8, PT ;  /* 0x000000080a00780c */ /* 0x001fe20003f26070 */
[----:B------:R-:W-:-:S12]  /*0190*/  IMAD R16, R15, R10, RZ ;  /* 0x0000000a0f107224 */ /* 0x000fd800078e02ff */
[----:B------:R-:W-:Y:S05]  /*01a0*/  @!P1 BRA `(.L_x_6) ;  /* 0x0000000000c89947 */ /* 0x000fea0003800000 */
[----:B------:R-:W0:Y:S01]  /*01b0*/  LDC.64 R2, c[0x0][0x380] ;  /* 0x0000e000ff027b82 */ /* 0x000e220000000a00 */
[----:B------:R-:W-:Y:S02]  /*01c0*/  MOV R18, RZ ;  /* 0x000000ff00127202 */ /* 0x000fe40000000f00 */
[----:B------:R-:W-:Y:S02]  /*01d0*/  MOV R17, R0 ;  /* 0x0000000000117202 */ /* 0x000fe40000000f00 */
[----:B------:R-:W-:Y:S01]  /*01e0*/  MOV R11, R14 ;  /* 0x0000000e000b7202 */ /* 0x000fe20000000f00 */
[----:B0-----:R-:W-:-:S03]  /*01f0*/  IMAD.WIDE.U32 R2, R16, 0x4, R2 ;  /* 0x0000000410027825 */ /* 0x001fc600078e0002 */
[----:B------:R-:W-:-:S04]  /*0200*/  IADD3 R5, P1, PT, R2, 0x10, RZ ;  /* 0x0000001002057810 */ /* 0x000fc80007f3e0ff */
[----:B------:R-:W-:-:S09]  /*0210*/  IADD3.X R6, PT, PT, RZ, R3, RZ, P1, !PT ;  /* 0x00000003ff067210 */ /* 0x000fd20000ffe4ff */
.L_x_7:
[----:B------:R-:W0:Y:S01]  /*0220*/  LDC.64 R28, c[0x0][0x388] ;  /* 0x0000e200ff1c7b82 */ /* 0x000e220000000a00 */
[----:B------:R-:W-:Y:S02]  /*0230*/  MOV R2, R5 ;  /* 0x0000000500027202 */ /* 0x000fe40000000f00 */
[----:B------:R-:W-:-:S05]  /*0240*/  MOV R3, R6 ;  /* 0x0000000600037202 */ /* 0x000fca0000000f00 */
[----:B------:R-:W1:Y:S01]  /*0250*/  LDC R25, c[0x0][0x3a0] ;  /* 0x0000e800ff197b82 */ /* 0x000e620000000800 */
[----:B------:R-:W2:Y:S04]  /*0260*/  LDG.E R21, desc[UR6][R2.64+-0x10] ;  /* 0xfffff00602157981 */ /* 0x000ea8000c1e1900 */
[----:B------:R-:W3:Y:S01]  /*0270*/  LDG.E R24, desc[UR6][R2.64+-0xc] ;  /* 0xfffff40602187981 */ /* 0x000ee2000c1e1900 */
[----:B0-----:R-:W-:-:S05]  /*0280*/  IMAD.WIDE R28, R17, 0x4, R28 ;  /* 0x00000004111c7825 */ /* 0x001fca00078e021c */
[----:B------:R-:W2:Y:S01]  /*0290*/  LDG.E R26, desc[UR6][R28.64] ;  /* 0x000000061c1a7981 */ /* 0x000ea2000c1e1900 */
[----:B-1----:R-:W-:-:S05]  /*02a0*/  IMAD.WIDE R22, R25, 0x4, R28 ;  /* 0x0000000419167825 */ /* 0x002fca00078e021c */
[----:B------:R0:W3:Y:S01]  /*02b0*/  LDG.E R27, desc[UR6][R22.64] ;  /* 0x00000006161b7981 */ /* 0x0000e2000c1e1900 */
[----:B------:R-:W-:-:S03]  /*02c0*/  IMAD.WIDE R4, R25, 0x4, R22 ;  /* 0x0000000419047825 */ /* 0x000fc600078e0216 */
[----:B------:R-:W4:Y:S01]  /*02d0*/  LDG.E R29, desc[UR6][R2.64+-0x4] ;  /* 0xfffffc06021d7981 */ /* 0x000f22000c1e1900 */
[----:B------:R-:W-:-:S03]  /*02e0*/  IMAD.WIDE R6, R25, 0x4, R4 ;  /* 0x0000000419067825 */ /* 0x000fc600078e0204 */
[----:B------:R-:W5:Y:S01]  /*02f0*/  LDG.E R5, desc[UR6][R4.64] ;  /* 0x0000000604057981 */ /* 0x000f62000c1e1900 */
[----:B------:R-:W-:-:S03]  /*0300*/  IMAD.WIDE R8, R25, 0x4, R6 ;  /* 0x0000000419087825 */ /* 0x000fc600078e0206 */
[----:B------:R-:W4:Y:S04]  /*0310*/  LDG.E R6, desc[UR6][R6.64] ;  /* 0x0000000606067981 */ /* 0x000f28000c1e1900 */
[----:B------:R-:W4:Y:S04]  /*0320*/  LDG.E R4, desc[UR6][R2.64+0x4] ;  /* 0x0000040602047981 */ /* 0x000f28000c1e1900 */
[----:B------:R-:W4:Y:S01]  /*0330*/  LDG.E R7, desc[UR6][R2.64] ;  /* 0x0000000602077981 */ /* 0x000f22000c1e1900 */
[----:B--2---:R-:W-:-:S03]  /*0340*/  IMAD R26, R21, R26, R18 ;  /* 0x0000001a151a7224 */ /* 0x004fc600078e0212 */
[----:B------:R-:W5:Y:S01]  /*0350*/  LDG.E R18, desc[UR6][R2.64+-0x8] ;  /* 0xfffff80602127981 */ /* 0x000f62000c1e1900 */
[----:B------:R-:W-:-:S03]  /*0360*/  IMAD.WIDE R20, R25, 0x4, R8 ;  /* 0x0000000419147825 */ /* 0x000fc600078e0208 */
[----:B------:R-:W2:Y:S01]  /*0370*/  LDG.E R8, desc[UR6][R8.64] ;  /* 0x0000000608087981 */ /* 0x000ea2000c1e1900 */
[----:B0-----:R-:W-:-:S03]  /*0380*/  IMAD.WIDE R22, R25, 0x4, R20 ;  /* 0x0000000419167825 */ /* 0x001fc600078e0214 */
[----:B------:R-:W2:Y:S01]  /*0390*/  LDG.E R20, desc[UR6][R20.64] ;  /* 0x0000000614147981 */ /* 0x000ea2000c1e1900 */
[----:B---3--:R-:W-:Y:S02]  /*03a0*/  IMAD R28, R24, R27, R26 ;  /* 0x0000001b181c7224 */ /* 0x008fe400078e021a */
[----:B------:R-:W-:Y:S01]  /*03b0*/  IMAD.WIDE R26, R25, 0x4, R22 ;  /* 0x00000004191a7825 */ /* 0x000fe200078e0216 */
[----:B------:R-:W3:Y:S04]  /*03c0*/  LDG.E R24, desc[UR6][R22.64] ;  /* 0x0000000616187981 */ /* 0x000ee8000c1e1900 */
[----:B------:R-:W3:Y:S04]  /*03d0*/  LDG.E R9, desc[UR6][R2.64+0xc] ;  /* 0x00000c0602097981 */ /* 0x000ee8000c1e1900 */
[----:B------:R-:W3:Y:S04]  /*03e0*/  LDG.E R21, desc[UR6][R2.64+0x8] ;  /* 0x0000080602157981 */ /* 0x000ee8000c1e1900 */
[----:B------:R-:W3:Y:S01]  /*03f0*/  LDG.E R26, desc[UR6][R26.64] ;  /* 0x000000061a1a7981 */ /* 0x000ee2000c1e1900 */
[----:B------:R-:W-:-:S04]  /*0400*/  IADD3 R11, PT, PT, R11, 0x8, RZ ;  /* 0x000000080b0b7810 */ /* 0x000fc80007ffe0ff */
[----:B------:R-:W-:Y:S02]  /*0410*/  ISETP.NE.AND P1, PT, R11, RZ, PT ;  /* 0x000000ff0b00720c */ /* 0x000fe40003f25270 */
[----:B------:R-:W-:Y:S01]  /*0420*/  LEA R17, R25, R17, 0x3 ;  /* 0x0000001119117211 */ /* 0x000fe200078e18ff */
[----:B-----5:R-:W-:-:S04]  /*0430*/  IMAD R5, R18, R5, R28 ;  /* 0x0000000512057224 */ /* 0x020fc800078e021c */
[----:B----4-:R-:W-:-:S04]  /*0440*/  IMAD R5, R29, R6, R5 ;  /* 0x000000061d057224 */ /* 0x010fc800078e0205 */
[----:B--2---:R-:W-:-:S04]  /*0450*/  IMAD R5, R7, R8, R5 ;  /* 0x0000000807057224 */ /* 0x004fc800078e0205 */
[----:B------:R-:W-:Y:S01]  /*0460*/  IMAD R4, R4, R20, R5 ;  /* 0x0000001404047224 */ /* 0x000fe200078e0205 */
[----:B------:R-:W-:-:S04]  /*0470*/  IADD3 R5, P2, PT, R2, 0x20, RZ ;  /* 0x0000002002057810 */ /* 0x000fc80007f5e0ff */
[----:B------:R-:W-:Y:S01]  /*0480*/  IADD3.X R6, PT, PT, RZ, R3, RZ, P2, !PT ;  /* 0x00000003ff067210 */ /* 0x000fe200017fe4ff */
[----:B---3--:R-:W-:-:S04]  /*0490*/  IMAD R4, R21, R24, R4 ;  /* 0x0000001815047224 */ /* 0x008fc800078e0204 */
[----:B------:R-:W-:Y:S01]  /*04a0*/  IMAD R18, R9, R26, R4 ;  /* 0x0000001a09127224 */ /* 0x000fe200078e0204 */
[----:B------:R-:W-:Y:S06]  /*04b0*/  @P1 BRA `(.L_x_7) ;  /* 0xfffffffc00581947 */ /* 0x000fec000383ffff */
[----:B------:R-:W-:-:S07]  /*04c0*/  MOV R17, R12 ;  /* 0x0000000c00117202 */ /* 0x000fce0000000f00 */
.L_x_6:
[----:B------:R-:W-:-:S13]  /*04d0*/  ISETP.NE.AND P1, PT, R19, RZ, PT ;  /* 0x000000ff1300720c */ /* 0x000fda0003f25270 */
[----:B------:R-:W-:Y:S05]  /*04e0*/  @!P1 BRA `(.L_x_8) ;  /* 0x0000000000fc9947 */ /* 0x000fea0003800000 */
[----:B------:R-:W-:Y:S01]  /*04f0*/  ISETP.NE.AND P1, PT, R13, RZ, PT ;  /* 0x000000ff0d00720c */ /* 0x000fe20003f25270 */
[----:B------:R-:W-:-:S12]  /*0500*/  @!P0 BRA `(.L_x_9) ;  /* 0x0000000000708947 */ /* 0x000fd80003800000 */
[----:B------:R-:W0:Y:S01]  /*0510*/  LDC R11, c[0x0][0x3a0] ;  /* 0x0000e800ff0b7b82 */ /* 0x000e220000000800 */
[CC--:B------:R-:W-:Y:S02]  /*0520*/  IADD3 R9, PT, PT, R16.reuse, R17.reuse, RZ ;  /* 0x0000001110097210 */ /* 0x0c0fe40007ffe0ff */
[----:B------:R-:W-:-:S05]  /*0530*/  IADD3 R20, P2, PT, R16, R17, RZ ;  /* 0x0000001110147210 */ /* 0x000fca0007f5e0ff */
[----:B------:R-:W1:Y:S08]  /*0540*/  LDC.64 R4, c[0x0][0x388] ;  /* 0x0000e200ff047b82 */ /* 0x000e700000000a00 */
[----:B------:R-:W2:Y:S08]  /*0550*/  LDC.64 R6, c[0x0][0x380] ;  /* 0x0000e000ff067b82 */ /* 0x000eb00000000a00 */
[----:B------:R-:W3:Y:S01]  /*0560*/  LDC.64 R2, c[0x0][0x380] ;  /* 0x0000e000ff027b82 */ /* 0x000ee20000000a00 */
[----:B0-----:R-:W-:-:S04]  /*0570*/  IMAD R21, R17, R11, R0 ;  /* 0x0000000b11157224 */ /* 0x001fc800078e0200 */
[----:B-1----:R-:W-:Y:S01]  /*0580*/  IMAD.WIDE R4, R21, 0x4, R4 ;  /* 0x0000000415047825 */ /* 0x002fe200078e0204 */
[----:B------:R-:W-:-:S03]  /*0590*/  IADD3.X R21, PT, PT, RZ, RZ, RZ, P2, !PT ;  /* 0x000000ffff157210 */ /* 0x000fc600017fe4ff */
[----:B--2---:R-:W-:-:S04]  /*05a0*/  IMAD.WIDE.U32 R6, R9, 0x4, R6 ;  /* 0x0000000409067825 */ /* 0x004fc800078e0006 */
[----:B------:R-:W-:Y:S02]  /*05b0*/  IMAD.WIDE R8, R11, 0x4, R4 ;  /* 0x000000040b087825 */ /* 0x000fe400078e0204 */
[----:B------:R-:W2:Y:S01]  /*05c0*/  LDG.E R7, desc[UR6][R6.64] ;  /* 0x0000000606077981 */ /* 0x000ea2000c1e1900 */
[----:B---3--:R-:W-:-:S03]  /*05d0*/  LEA R2, P2, R20, R2, 0x2 ;  /* 0x0000000214027211 */ /* 0x008fc600078410ff */
[----:B------:R-:W2:Y:S01]  /*05e0*/  LDG.E R4, desc[UR6][R4.64] ;  /* 0x0000000604047981 */ /* 0x000ea2000c1e1900 */
[----:B------:R-:W-:Y:S01]  /*05f0*/  LEA.HI.X R3, R20, R3, R21, 0x2, P2 ;  /* 0x0000000314037211 */ /* 0x000fe200010f1415 */
[C---:B------:R-:W-:Y:S02]  /*0600*/  IMAD.WIDE R20, R11.reuse, 0x4, R8 ;  /* 0x000000040b147825 */ /* 0x040fe400078e0208 */
[----:B------:R-:W3:Y:S04]  /*0610*/  LDG.E R8, desc[UR6][R8.64] ;  /* 0x0000000608087981 */ /* 0x000ee8000c1e1900 */
[----:B------:R-:W3:Y:S01]  /*0620*/  LDG.E R24, desc[UR6][R2.64+0x4] ;  /* 0x0000040602187981 */ /* 0x000ee2000c1e1900 */
[----:B------:R-:W-:-:S03]  /*0630*/  IMAD.WIDE R22, R11, 0x4, R20 ;  /* 0x000000040b167825 */ /* 0x000fc600078e0214 */
        /* <DEDUP_REMOVED lines=9> */
.L_x_9:
[----:B------:R-:W-:Y:S05]  /*06d0*/  @!P1 BRA `(.L_x_8) ;  /* 0x0000000000809947 */ /* 0x000fea0003800000 */
[----:B------:R-:W-:Y:S01]  /*06e0*/  ISETP.NE.AND P2, PT, R13, 0x1, PT ;  /* 0x000000010d00780c */ /* 0x000fe20003f45270 */
[----:B------:R-:W0:Y:S01]  /*06f0*/  LDC.64 R8, c[0x0][0x380] ;  /* 0x0000e000ff087b82 */ /* 0x000e220000000a00 */
[----:B------:R-:W-:-:S07]  /*0700*/  LOP3.LUT P1, RZ, R10, 0x1, RZ, 0xc0, !PT ;  /* 0x000000010aff7812 */ /* 0x000fce000782c0ff */
[----:B------:R-:W1:Y:S04]  /*0710*/  LDC.64 R10, c[0x0][0x388] ;  /* 0x0000e200ff0a7b82 */ /* 0x000e680000000a00 */
[CC--:B------:R-:W-:Y:S02]  /*0720*/  @P2 IADD3 R21, P3, PT, R16.reuse, R17.reuse, RZ ;  /* 0x0000001110152210 */ /* 0x0c0fe40007f7e0ff */
[----:B------:R-:W-:Y:S02]  /*0730*/  @P2 IADD3 R25, PT, PT, R16, R17, RZ ;  /* 0x0000001110192210 */ /* 0x000fe40007ffe0ff */
[----:B------:R-:W2:Y:S01]  /*0740*/  @P2 LDC R23, c[0x0][0x3a0] ;  /* 0x0000e800ff172b82 */ /* 0x000ea20000000800 */
[----:B------:R-:W-:-:S07]  /*0750*/  @P2 IADD3.X R22, PT, PT, RZ, RZ, RZ, P3, !PT ;  /* 0x000000ffff162210 */ /* 0x000fce0001ffe4ff */
[----:B------:R-:W3:Y:S01]  /*0760*/  @P2 LDC.64 R2, c[0x0][0x380] ;  /* 0x0000e000ff022b82 */ /* 0x000ee20000000a00 */
[----:B0-----:R-:W-:-:S06]  /*0770*/  @P2 IMAD.WIDE.U32 R8, R25, 0x4, R8 ;  /* 0x0000000419082825 */ /* 0x001fcc00078e0008 */
[----:B------:R-:W4:Y:S01]  /*0780*/  @P2 LDG.E R9, desc[UR6][R8.64] ;  /* 0x0000000608092981 */ /* 0x000f22000c1e1900 */
[----:B------:R-:W0:Y:S08]  /*0790*/  @P1 LDC R20, c[0x0][0x3a0] ;  /* 0x0000e800ff141b82 */ /* 0x000e300000000800 */
[----:B------:R-:W5:Y:S01]  /*07a0*/  LDC.64 R4, c[0x0][0x380] ;  /* 0x0000e000ff047b82 */ /* 0x000f620000000a00 */
[C---:B--2---:R-:W-:Y:S01]  /*07b0*/  @P2 IMAD R27, R17.reuse, R23, R0 ;  /* 0x00000017111b2224 */ /* 0x044fe200078e0200 */
[----:B------:R-:W-:-:S03]  /*07c0*/  @P2 IADD3 R17, PT, PT, R17, 0x2, RZ ;  /* 0x0000000211112810 */ /* 0x000fc60007ffe0ff */
[----:B-1----:R-:W-:-:S03]  /*07d0*/  @P2 IMAD.WIDE R10, R27, 0x4, R10 ;  /* 0x000000041b0a2825 */ /* 0x002fc600078e020a */
[----:B------:R-:W1:Y:S01]  /*07e0*/  LDC.64 R6, c[0x0][0x388] ;  /* 0x0000e200ff067b82 */ /* 0x000e620000000a00 */
[----:B---3--:R-:W-:-:S04]  /*07f0*/  @P2 LEA R2, P3, R21, R2, 0x2 ;  /* 0x0000000215022211 */ /* 0x008fc800078610ff */
[----:B------:R-:W-:Y:S01]  /*0800*/  @P2 LEA.HI.X R3, R21, R3, R22, 0x2, P3 ;  /* 0x0000000315032211 */ /* 0x000fe200018f1416 */
[----:B------:R-:W-:Y:S01]  /*0810*/  @P2 IMAD.WIDE R22, R23, 0x4, R10 ;  /* 0x0000000417162825 */ /* 0x000fe200078e020a */
[----:B------:R-:W-:Y:S02]  /*0820*/  @P1 IADD3 R21, PT, PT, R16, R17, RZ ;  /* 0x0000001110151210 */ /* 0x000fe40007ffe0ff */
[----:B------:R-:W4:Y:S01]  /*0830*/  @P2 LDG.E R16, desc[UR6][R10.64] ;  /* 0x000000060a102981 */ /* 0x000f22000c1e1900 */
[----:B0-----:R-:W-:-:S03]  /*0840*/  @P1 IMAD R17, R17, R20, R0 ;  /* 0x0000001411111224 */ /* 0x001fc600078e0200 */
[----:B------:R-:W2:Y:S01]  /*0850*/  @P2 LDG.E R2, desc[UR6][R2.64+0x4] ;  /* 0x0000040602022981 */ /* 0x000ea2000c1e1900 */
[----:B-----5:R-:W-:-:S03]  /*0860*/  @P1 IMAD.WIDE.U32 R4, R21, 0x4, R4 ;  /* 0x0000000415041825 */ /* 0x020fc600078e0004 */
[----:B------:R-:W2:Y:S04]  /*0870*/  @P2 LDG.E R22, desc[UR6][R22.64] ;  /* 0x0000000616162981 */ /* 0x000ea8000c1e1900 */
[----:B------:R-:W3:Y:S01]  /*0880*/  @P1 LDG.E R5, desc[UR6][R4.64] ;  /* 0x0000000604051981 */ /* 0x000ee2000c1e1900 */
[----:B-1----:R-:W-:-:S06]  /*0890*/  @P1 IMAD.WIDE R6, R17, 0x4, R6 ;  /* 0x0000000411061825 */ /* 0x002fcc00078e0206 */
[----:B------:R-:W3:Y:S01]  /*08a0*/  @P1 LDG.E R6, desc[UR6][R6.64] ;  /* 0x0000000606061981 */ /* 0x000ee2000c1e1900 */
[----:B----4-:R-:W-:-:S04]  /*08b0*/  @P2 IMAD R9, R9, R16, R18 ;  /* 0x0000001009092224 */ /* 0x010fc800078e0212 */
[----:B--2---:R-:W-:-:S04]  /*08c0*/  @P2 IMAD R18, R2, R22, R9 ;  /* 0x0000001602122224 */ /* 0x004fc800078e0209 */
[----:B---3--:R-:W-:-:S07]  /*08d0*/  @P1 IMAD R18, R5, R6, R18 ;  /* 0x0000000605121224 */ /* 0x008fce00078e0212 */
.L_x_8:
[----:B------:R-:W0:Y:S01]  /*08e0*/  LDCU UR4, c[0x0][0x3a0] ;  /* 0x00007400ff0477ac */ /* 0x000e220008000800 */
[----:B------:R-:W1:Y:S01]  /*08f0*/  LDC.64 R2, c[0x0][0x390] ;  /* 0x0000e400ff027b82 */ /* 0x000e620000000a00 */
[C---:B0-----:R-:W-:Y:S01]  /*0900*/  IMAD R5, R15.reuse, UR4, R0 ;  /* 0x000000040f057c24 */ /* 0x041fe2000f8e0200 */
[----:B------:R-:W0:Y:S01]  /*0910*/  LDCU UR4, c[0x0][0x398] ;  /* 0x00007300ff0477ac */ /* 0x000e220008000800 */
[----:B------:R-:W-:Y:S02]  /*0920*/  IADD3 R15, PT, PT, R15, 0x1, RZ ;  /* 0x000000010f0f7810 */ /* 0x000fe40007ffe0ff */
[----:B-1----:R-:W-:-:S05]  /*0930*/  IMAD.WIDE R2, R5, 0x4, R2 ;  /* 0x0000000405027825 */ /* 0x002fca00078e0202 */
[----:B------:R1:W-:Y:S01]  /*0940*/  STG.E desc[UR6][R2.64], R18 ;  /* 0x0000001202007986 */ /* 0x0003e2000c101906 */
[----:B0-----:R-:W-:-:S13]  /*0950*/  ISETP.NE.AND P1, PT, R15, UR4, PT ;  /* 0x000000040f007c0c */ /* 0x001fda000bf25270 */
[----:B-1----:R-:W-:Y:S05]  /*0960*/  @!P1 EXIT ;  /* 0x000000000000994d */ /* 0x002fea0003800000 */
[----:B------:R-:W-:Y:S05]  /*0970*/  BRA `(.L_x_10) ;  /* 0xfffffff400f47947 */ /* 0x000fea000383ffff */
.L_x_5:
[C---:B------:R-:W-:Y:S01]  /*0980*/  ISETP.GE.U32.AND P0, PT, R2.reuse, 0x8, PT ;  /* 0x000000080200780c */ /* 0x040fe20003f06070 */
[----:B------:R-:W-:Y:S01]  /*0990*/  HFMA2 R4, -RZ, RZ, 0, 0 ;  /* 0x00000000ff047431 */ /* 0x000fe200000001ff */
[----:B------:R-:W-:-:S04]  /*09a0*/  LOP3.LUT R5, R2, 0x7, RZ, 0xc0, !PT ;  /* 0x0000000702057812 */ /* 0x000fc800078ec0ff */
[----:B------:R-:W-:-:S07]  /*09b0*/  ISETP.NE.AND P1, PT, R5, RZ, PT ;  /* 0x000000ff0500720c */ /* 0x000fce0003f25270 */
[----:B------:R-:W-:Y:S06]  /*09c0*/  @!P0 BRA `(.L_x_11) ;  /* 0x00000000005c8947 */ /* 0x000fec0003800000 */
[----:B------:R-:W0:Y:S01]  /*09d0*/  LDC.64 R6, c[0x0][0x390] ;  /* 0x0000e400ff067b82 */ /* 0x000e220000000a00 */
[----:B------:R-:W-:Y:S01]  /*09e0*/  LOP3.LUT R4, R2, 0x7ffffff8, RZ, 0xc0, !PT ;  /* 0x7ffffff802047812 */ /* 0x000fe200078ec0ff */
[----:B------:R-:W-:-:S06]  /*09f0*/  UMOV UR4, URZ ;  /* 0x000000ff00047c82 */ /* 0x000fcc0008000000 */
.L_x_12:
[----:B-1----:R-:W-:Y:S01]  /*0a00*/  IMAD R9, R3, UR4, R0 ;  /* 0x0000000403097c24 */ /* 0x002fe2000f8e0200 */
[----:B------:R-:W-:-:S03]  /*0a10*/  UIADD3 UR4, UPT, UPT, UR4, 0x8, URZ ;  /* 0x0000000804047890 */ /* 0x000fc6000fffe0ff */
[----:B0-----:R-:W-:-:S03]  /*0a20*/  IMAD.WIDE R8, R9, 0x4, R6 ;  /* 0x0000000409087825 */ /* 0x001fc600078e0206 */
[----:B------:R-:W-:Y:S02]  /*0a30*/  ISETP.NE.AND P0, PT, R4, UR4, PT ;  /* 0x0000000404007c0c */ /* 0x000fe4000bf05270 */
[----:B------:R1:W-:Y:S01]  /*0a40*/  STG.E desc[UR6][R8.64], RZ ;  /* 0x000000ff08007986 */ /* 0x0003e2000c101906 */
[----:B------:R-:W-:-:S05]  /*0a50*/  IMAD.WIDE R10, R3, 0x4, R8 ;  /* 0x00000004030a7825 */ /* 0x000fca00078e0208 */
        /* <DEDUP_REMOVED lines=13> */
[----:B------:R-:W-:Y:S05]  /*0b30*/  @P0 BRA `(.L_x_12) ;  /* 0xfffffffc00b00947 */ /* 0x000fea000383ffff */
.L_x_11:
[----:B------:R-:W-:Y:S05]  /*0b40*/  @!P1 EXIT ;  /* 0x000000000000994d */ /* 0x000fea0003800000 */
[----:B------:R-:W-:Y:S02]  /*0b50*/  ISETP.GE.U32.AND P0, PT, R5, 0x4, PT ;  /* 0x000000040500780c */ /* 0x000fe40003f06070 */
[----:B-1----:R-:W-:-:S04]  /*0b60*/  LOP3.LUT R14, R2, 0x3, RZ, 0xc0, !PT ;  /* 0x00000003020e7812 */ /* 0x002fc800078ec0ff */
[----:B------:R-:W-:-:S07]  /*0b70*/  ISETP.NE.AND P1, PT, R14, RZ, PT ;  /* 0x000000ff0e00720c */ /* 0x000fce0003f25270 */
[----:B------:R-:W-:Y:S06]  /*0b80*/  @!P0 BRA `(.L_x_13) ;  /* 0x00000000002c8947 */ /* 0x000fec0003800000 */
[----:B------:R-:W0:Y:S01]  /*0b90*/  LDC.64 R6, c[0x0][0x390] ;  /* 0x0000e400ff067b82 */ /* 0x000e220000000a00 */
[C---:B------:R-:W-:Y:S01]  /*0ba0*/  IMAD R5, R4.reuse, R3, R0 ;  /* 0x0000000304057224 */ /* 0x040fe200078e0200 */
[----:B------:R-:W-:-:S03]  /*0bb0*/  IADD3 R4, PT, PT, R4, 0x4, RZ ;  /* 0x0000000404047810 */ /* 0x000fc60007ffe0ff */
[----:B0-----:R-:W-:-:S05]  /*0bc0*/  IMAD.WIDE R6, R5, 0x4, R6 ;  /* 0x0000000405067825 */ /* 0x001fca00078e0206 */
[----:B------:R0:W-:Y:S01]  /*0bd0*/  STG.E desc[UR6][R6.64], RZ ;  /* 0x000000ff06007986 */ /* 0x0001e2000c101906 */
[----:B------:R-:W-:-:S05]  /*0be0*/  IMAD.WIDE R8, R3, 0x4, R6 ;  /* 0x0000000403087825 */ /* 0x000fca00078e0206 */
[----:B------:R0:W-:Y:S01]  /*0bf0*/  STG.E desc[UR6][R8.64], RZ ;  /* 0x000000ff08007986 */ /* 0x0001e2000c101906 */
[----:B------:R-:W-:-:S05]  /*0c00*/  IMAD.WIDE R10, R3, 0x4, R8 ;  /* 0x00000004030a7825 */ /* 0x000fca00078e0208 */
[----:B------:R0:W-:Y:S01]  /*0c10*/  STG.E desc[UR6][R10.64], RZ ;  /* 0x000000ff0a007986 */ /* 0x0001e2000c101906 */
[----:B------:R-:W-:-:S05]  /*0c20*/  IMAD.WIDE R12, R3, 0x4, R10 ;  /* 0x00000004030c7825 */ /* 0x000fca00078e020a */
[----:B------:R0:W-:Y:S02]  /*0c30*/  STG.E desc[UR6][R12.64], RZ ;  /* 0x000000ff0c007986 */ /* 0x0001e4000c101906 */
.L_x_13:
[----:B------:R-:W-:Y:S05]  /*0c40*/  @!P1 EXIT ;  /* 0x000000000000994d */ /* 0x000fea0003800000 */
[----:B------:R-:W-:Y:S02]  /*0c50*/  ISETP.NE.AND P0, PT, R14, 0x1, PT ;  /* 0x000000010e00780c */ /* 0x000fe40003f05270 */
[----:B------:R-:W-:-:S04]  /*0c60*/  LOP3.LUT R2, R2, 0x1, RZ, 0xc0, !PT ;  /* 0x0000000102027812 */ /* 0x000fc800078ec0ff */
[----:B------:R-:W-:-:S07]  /*0c70*/  ISETP.NE.U32.AND P1, PT, R2, 0x1, PT ;  /* 0x000000010200780c */ /* 0x000fce0003f25070 */
[----:B------:R-:W-:Y:S06]  /*0c80*/  @!P0 BRA `(.L_x_14) ;  /* 0x00000000001c8947 */ /* 0x000fec0003800000 */
[----:B0-----:R-:W0:Y:S01]  /*0c90*/  LDC.64 R6, c[0x0][0x390] ;  /* 0x0000e400ff067b82 */ /* 0x001e220000000a00 */
[C---:B------:R-:W-:Y:S01]  /*0ca0*/  IMAD R5, R4.reuse, R3, R0 ;  /* 0x0000000304057224 */ /* 0x040fe200078e0200 */
[----:B------:R-:W-:-:S03]  /*0cb0*/  IADD3 R4, PT, PT, R4, 0x2, RZ ;  /* 0x0000000204047810 */ /* 0x000fc60007ffe0ff */
[----:B0-----:R-:W-:-:S05]  /*0cc0*/  IMAD.WIDE R6, R5, 0x4, R6 ;  /* 0x0000000405067825 */ /* 0x001fca00078e0206 */
[----:B------:R1:W-:Y:S01]  /*0cd0*/  STG.E desc[UR6][R6.64], RZ ;  /* 0x000000ff06007986 */ /* 0x0003e2000c101906 */
[----:B------:R-:W-:-:S05]  /*0ce0*/  IMAD.WIDE R8, R3, 0x4, R6 ;  /* 0x0000000403087825 */ /* 0x000fca00078e0206 */
[----:B------:R1:W-:Y:S02]  /*0cf0*/  STG.E desc[UR6][R8.64], RZ ;  /* 0x000000ff08007986 */ /* 0x0003e4000c101906 */
.L_x_14:
[----:B------:R-:W-:Y:S05]  /*0d00*/  @P1 EXIT ;  /* 0x000000000000194d */ /* 0x000fea0003800000 */
[----:B01----:R-:W0:Y:S01]  /*0d10*/  LDC.64 R6, c[0x0][0x390] ;  /* 0x0000e400ff067b82 */ /* 0x003e220000000a00 */
[----:B------:R-:W-:-:S04]  /*0d20*/  IMAD R3, R4, R3, R0 ;  /* 0x0000000304037224 */ /* 0x000fc800078e0200 */
[----:B0-----:R-:W-:-:S05]  /*0d30*/  IMAD.WIDE R2, R3, 0x4, R6 ;  /* 0x0000000403027825 */ /* 0x001fca00078e0206 */
[----:B------:R-:W-:Y:S01]  /*0d40*/  STG.E desc[UR6][R2.64], RZ ;  /* 0x000000ff02007986 */ /* 0x000fe2000c101906 */
[----:B------:R-:W-:Y:S05]  /*0d50*/  EXIT ;  /* 0x000000000000794d */ /* 0x000fea0003800000 */
.L_x_15:
        /* <DEDUP_REMOVED lines=10> */
.L_x_27:


//--------------------- .text._Z10matmul_rowPiS_S_iii --------------------------
	.section	.text._Z10matmul_rowPiS_S_iii,"ax",@progbits
	.align	128
        .global         _Z10matmul_rowPiS_S_iii
        .type           _Z10matmul_rowPiS_S_iii,@function
        .size           _Z10matmul_rowPiS_S_iii,(.L_x_28 - _Z10matmul_rowPiS_S_iii)
        .other          _Z10matmul_rowPiS_S_iii,@"STO_CUDA_ENTRY STV_DEFAULT"
_Z10matmul_rowPiS_S_iii:
.text._Z10matmul_rowPiS_S_iii:
[----:B------:R-:W-:Y:S01]  /*0000*/  LDC R1, c[0x0][0x37c] ;  /* 0x0000df00ff017b82 */ /* 0x000fe20000000800 */
[----:B------:R-:W0:Y:S07]  /*0010*/  S2R R3, SR_TID.X ;  /* 0x0000000000037919 */ /* 0x000e2e0000002100 */
[----:B------:R-:W0:Y:S01]  /*0020*/  S2UR UR4, SR_CTAID.X ;  /* 0x00000000000479c3 */ /* 0x000e220000002500 */
[----:B------:R-:W1:Y:S01]  /*0030*/  LDCU UR6, c[0x0][0x3a0] ;  /* 0x00007400ff0677ac */ /* 0x000e620008000800 */
[----:B------:R-:W2:Y:S06]  /*0040*/  LDCU UR5, c[0x0][0x398] ;  /* 0x00007300ff0577ac */ /* 0x000eac0008000800 */
[----:B------:R-:W0:Y:S01]  /*0050*/  LDC R0, c[0x0][0x360] ;  /* 0x0000d800ff007b82 */ /* 0x000e220000000800 */
[----:B-1----:R-:W-:-:S06]  /*0060*/  UISETP.GE.AND UP0, UPT, UR6, 0x1, UPT ;  /* 0x000000010600788c */ /* 0x002fcc000bf06270 */
[----:B------:R-:W-:Y:S01]  /*0070*/  PLOP3.LUT P0, PT, PT, PT, UP0, 0x80, 0x8 ;  /* 0x000000000008781c */ /* 0x000fe20003f0f008 */
[----:B0-----:R-:W-:-:S05]  /*0080*/  IMAD R0, R0, UR4, R3 ;  /* 0x0000000400007c24 */ /* 0x001fca000f8e0203 */
[----:B--2---:R-:W-:-:S13]  /*0090*/  ISETP.GE.OR P0, PT, R0, UR5, !P0 ;  /* 0x0000000500007c0c */ /* 0x004fda000c706670 */
[----:B------:R-:W-:Y:S05]  /*00a0*/  @P0 EXIT ;  /* 0x000000000000094d */ /* 0x000fea0003800000 */
[----:B------:R-:W0:Y:S01]  /*00b0*/  LDC R3, c[0x0][0x39c] ;  /* 0x0000e700ff037b82 */ /* 0x000e220000000800 */
[----:B------:R-:W1:Y:S01]  /*00c0*/  LDCU.64 UR22, c[0x0][0x358] ;  /* 0x00006b00ff1677ac */ /* 0x000e620008000a00 */
[----:B0-----:R-:W-:-:S13]  /*00d0*/  ISETP.GE.AND P0, PT, R3, 0x1, PT ;  /* 0x000000010300780c */ /* 0x001fda0003f06270 */
[----:B-1----:R-:W-:Y:S05]  /*00e0*/  @!P0 BRA `(.L_x_16) ;  /* 0x00000008007c8947 */ /* 0x002fea0003800000 */
[C---:B------:R-:W-:Y:S01]  /*00f0*/  LOP3.LUT R12, R3.reuse, 0x7ffffff8, RZ, 0xc0, !PT ;  /* 0x7ffffff8030c7812 */ /* 0x040fe200078ec0ff */
[----:B------:R-:W-:Y:S01]  /*0100*/  IMAD R13, R0, R3, RZ ;  /* 0x00000003000d7224 */ /* 0x000fe200078e02ff */
[C---:B------:R-:W-:Y:S01]  /*0110*/  LOP3.LUT R24, R3.reuse, 0x7, RZ, 0xc0, !PT ;  /* 0x0000000703187812 */ /* 0x040fe200078ec0ff */
[----:B------:R-:W-:Y:S01]  /*0120*/  USHF.L.U32 UR5, UR6, 0x3, URZ ;  /* 0x0000000306057899 */ /* 0x000fe200080006ff */
[----:B------:R-:W-:Y:S01]  /*0130*/  LOP3.LUT R14, R3, 0x3, RZ, 0xc0, !PT ;  /* 0x00000003030e7812 */ /* 0x000fe200078ec0ff */
[----:B------:R-:W-:Y:S01]  /*0140*/  UMOV UR4, URZ ;  /* 0x000000ff00047c82 */ /* 0x000fe20008000000 */
[----:B------:R-:W-:-:S09]  /*0150*/  IADD3 R15, PT, PT, -R12, RZ, RZ ;  /* 0x000000ff0c0f7210 */ /* 0x000fd20007ffe1ff */
.L_x_21:
[----:B------:R-:W0:Y:S01]  /*0160*/  LDC R25, c[0x0][0x39c] ;  /* 0x0000e700ff197b82 */ /* 0x000e220000000800 */
[----:B------:R-:W-:Y:S01]  /*0170*/  HFMA2 R4, -RZ, RZ, 0, 0 ;  /* 0x00000000ff047431 */ /* 0x000fe200000001ff */
[----:B------:R-:W-:Y:S02]  /*0180*/  MOV R22, RZ ;  /* 0x000000ff00167202 */ /* 0x000fe40000000f00 */
[----:B0-----:R-:W-:-:S13]  /*0190*/  ISETP.GE.U32.AND P0, PT, R25, 0x8, PT ;  /* 0x000000081900780c */ /* 0x001fda0003f06070 */
[----:B------:R-:W-:Y:S05]  /*01a0*/  @!P0 BRA `(.L_x_17) ;  /* 0x00000004002c8947 */ /* 0x000fea0003800000 */
[----:B------:R-:W0:Y:S01]  /*01b0*/  LDCU UR6, c[0x0][0x3a0] ;  /* 0x00007400ff0677ac */ /* 0x000e220008000800 */
[----:B------:R-:W-:Y:S01]  /*01c0*/  IMAD.MOV.U32 R22, RZ, RZ, RZ ;  /* 0x000000ffff167224 */ /* 0x000fe200078e00ff */
[----:B------:R-:W-:Y:S01]  /*01d0*/  MOV R16, R13 ;  /* 0x0000000d00107202 */ /* 0x000fe20000000f00 */
[----:B------:R-:W1:Y:S01]  /*01e0*/  LDCU.64 UR24, c[0x0][0x388] ;  /* 0x00007100ff1877ac */ /* 0x000e620008000a00 */
[----:B------:R-:W-:Y:S01]  /*01f0*/  MOV R17, R15 ;  /* 0x0000000f00117202 */ /* 0x000fe20000000f00 */
[----:B0-----:R-:W-:Y:S02]  /*0200*/  UIADD3 UR7, UPT, UPT, UR4, UR6, URZ ;  /* 0x0000000604077290 */ /* 0x001fe4000fffe0ff */
[----:B------:R-:W-:Y:S02]  /*0210*/  ULEA UR8, UR6, UR4, 0x1 ;  /* 0x0000000406087291 */ /* 0x000fe4000f8e08ff */
[----:B------:R-:W-:Y:S02]  /*0220*/  UIMAD UR9, UR6, 0x3, UR4 ;  /* 0x00000003060978a4 */ /* 0x000fe4000f8e0204 */
[----:B------:R-:W-:-:S02]  /*0230*/  ULEA UR10, UR6, UR4, 0x2 ;  /* 0x00000004060a7291 */ /* 0x000fc4000f8e10ff */
[----:B------:R-:W-:Y:S02]  /*0240*/  UIMAD UR11, UR6, 0x5, UR4 ;  /* 0x00000005060b78a4 */ /* 0x000fe4000f8e0204 */
[----:B------:R-:W-:Y:S02]  /*0250*/  UIMAD UR12, UR6, 0x6, UR4 ;  /* 0x00000006060c78a4 */ /* 0x000fe4000f8e0204 */
[----:B------:R-:W-:Y:S02]  /*0260*/  UIMAD UR6, UR6, 0x7, UR4 ;  /* 0x00000007060678a4 */ /* 0x000fe4000f8e0204 */
[----:B-1----:R-:W-:-:S12]  /*0270*/  UIMAD.WIDE.U32 UR14, UR4, 0x4, UR24 ;  /* 0x00000004040e78a5 */ /* 0x002fd8000f8e0018 */
.L_x_18:
[----:B------:R-:W0:Y:S01]  /*0280*/  LDC.64 R2, c[0x0][0x380] ;  /* 0x0000e000ff027b82 */ /* 0x000e220000000a00 */
[----:B------:R-:W-:Y:S01]  /*0290*/  MOV R28, UR14 ;  /* 0x0000000e001c7c02 */ /* 0x000fe20008000f00 */
[----:B------:R-:W-:-:S05]  /*02a0*/  IMAD.U32 R29, RZ, RZ, UR15 ;  /* 0x0000000fff1d7e24 */ /* 0x000fca000f8e00ff */
[----:B------:R-:W2:Y:S01]  /*02b0*/  LDG.E R28, desc[UR22][R28.64] ;  /* 0x000000161c1c7981 */ /* 0x000ea2000c1e1900 */
[----:B0-----:R-:W-:-:S05]  /*02c0*/  IMAD.WIDE R2, R16, 0x4, R2 ;  /* 0x0000000410027825 */ /* 0x001fca00078e0202 */
[----:B------:R-:W2:Y:S01]  /*02d0*/  LDG.E R27, desc[UR22][R2.64] ;  /* 0x00000016021b7981 */ /* 0x000ea2000c1e1900 */
[----:B------:R-:W-:Y:S02]  /*02e0*/  UIMAD.WIDE.U32 UR16, UR7, 0x4, UR24 ;  /* 0x00000004071078a5 */ /* 0x000fe4000f8e0018 */
[----:B------:R-:W-:Y:S01]  /*02f0*/  UIMAD.WIDE.U32 UR18, UR8, 0x4, UR24 ;  /* 0x00000004081278a5 */ /* 0x000fe2000f8e0018 */
[----:B------:R-:W3:Y:S03]  /*0300*/  LDG.E R21, desc[UR22][R2.64+0x8] ;  /* 0x0000081602157981 */ /* 0x000ee6000c1e1900 */
[----:B------:R-:W-:Y:S01]  /*0310*/  MOV R18, UR16 ;  /* 0x0000001000127c02 */ /* 0x000fe20008000f00 */
[----:B------:R-:W-:Y:S01]  /*0320*/  UIMAD.WIDE.U32 UR20, UR10, 0x4, UR24 ;  /* 0x000000040a1478a5 */ /* 0x000fe2000f8e0018 */
[----:B------:R-:W-:Y:S01]  /*0330*/  MOV R19, UR17 ;  /* 0x0000001100137c02 */ /* 0x000fe20008000f00 */
[----:B------:R-:W-:Y:S01]  /*0340*/  UIMAD.WIDE.U32 UR16, UR9, 0x4, UR24 ;  /* 0x00000004091078a5 */ /* 0x000fe2000f8e0018 */
[----:B------:R-:W-:Y:S01]  /*0350*/  MOV R10, UR18 ;  /* 0x00000012000a7c02 */ /* 0x000fe20008000f00 */
[----:B------:R-:W-:Y:S01]  /*0360*/  IMAD.U32 R11, RZ, RZ, UR19 ;  /* 0x00000013ff0b7e24 */ /* 0x000fe2000f8e00ff */
[----:B------:R-:W4:Y:S03]  /*0370*/  LDG.E R23, desc[UR22][R2.64+0xc] ;  /* 0x00000c1602177981 */ /* 0x000f26000c1e1900 */
[----:B------:R-:W-:Y:S01]  /*0380*/  MOV R8, UR16 ;  /* 0x0000001000087c02 */ /* 0x000fe20008000f00 */
[----:B------:R-:W5:Y:S01]  /*0390*/  LDG.E R18, desc[UR22][R18.64] ;  /* 0x0000001612127981 */ /* 0x000f62000c1e1900 */
[----:B------:R-:W-:Y:S01]  /*03a0*/  MOV R9, UR17 ;  /* 0x0000001100097c02 */ /* 0x000fe20008000f00 */
[----:B------:R-:W-:-:S02]  /*03b0*/  UIMAD.WIDE.U32 UR16, UR11, 0x4, UR24 ;  /* 0x000000040b1078a5 */ /* 0x000fc4000f8e0018 */
[----:B------:R0:W3:Y:S04]  /*03c0*/  LDG.E R20, desc[UR22][R10.64] ;  /* 0x000000160a147981 */ /* 0x0000e8000c1e1900 */
[----:B------:R-:W4:Y:S04]  /*03d0*/  LDG.E R29, desc[UR22][R2.64+0x10] ;  /* 0x00001016021d7981 */ /* 0x000f28000c1e1900 */
[----:B------:R-:W5:Y:S01]  /*03e0*/  LDG.E R19, desc[UR22][R2.64+0x4] ;  /* 0x0000041602137981 */ /* 0x000f62000c1e1900 */
[----:B------:R-:W-:Y:S02]  /*03f0*/  MOV R6, UR16 ;  /* 0x0000001000067c02 */ /* 0x000fe40008000f00 */
[----:B------:R-:W-:Y:S01]  /*0400*/  MOV R7, UR17 ;  /* 0x0000001100077c02 */ /* 0x000fe20008000f00 */
[----:B------:R-:W-:Y:S01]  /*0410*/  UIMAD.WIDE.U32 UR16, UR12, 0x4, UR24 ;  /* 0x000000040c1078a5 */ /* 0x000fe2000f8e0018 */
[----:B------:R-:W-:Y:S01]  /*0420*/  MOV R4, UR20 ;  /* 0x0000001400047c02 */ /* 0x000fe20008000f00 */
[----:B------:R-:W-:Y:S01]  /*0430*/  IMAD.U32 R5, RZ, RZ, UR21 ;  /* 0x00000015ff057e24 */ /* 0x000fe2000f8e00ff */
[----:B------:R1:W4:Y:S03]  /*0440*/  LDG.E R26, desc[UR22][R8.64] ;  /* 0x00000016081a7981 */ /* 0x000326000c1e1900 */
[----:B0-----:R-:W-:Y:S01]  /*0450*/  MOV R10, UR16 ;  /* 0x00000010000a7c02 */ /* 0x001fe20008000f00 */
[----:B------:R-:W-:Y:S01]  /*0460*/  IMAD.U32 R11, RZ, RZ, UR17 ;  /* 0x00000011ff0b7e24 */ /* 0x000fe2000f8e00ff */
[----:B------:R-:W4:Y:S01]  /*0470*/  LDG.E R4, desc[UR22][R4.64] ;  /* 0x0000001604047981 */ /* 0x000f22000c1e1900 */
[----:B------:R-:W-:-:S03]  /*0480*/  UIMAD.WIDE.U32 UR16, UR6, 0x4, UR24 ;  /* 0x00000004061078a5 */ /* 0x000fc6000f8e0018 */
[----:B------:R-:W4:Y:S03]  /*0490*/  LDG.E R6, desc[UR22][R6.64] ;  /* 0x0000001606067981 */ /* 0x000f26000c1e1900 */
[----:B-1----:R-:W-:Y:S01]  /*04a0*/  MOV R8, UR16 ;  /* 0x0000001000087c02 */ /* 0x002fe20008000f00 */
[----:B------:R-:W4:Y:S01]  /*04b0*/  LDG.E R11, desc[UR22][R10.64] ;  /* 0x000000160a0b7981 */ /* 0x000f22000c1e1900 */
[----:B------:R-:W-:-:S03]  /*04c0*/  MOV R9, UR17 ;  /* 0x0000001100097c02 */ /* 0x000fc60008000f00 */
[----:B------:R-:W4:Y:S04]  /*04d0*/  LDG.E R5, desc[UR22][R2.64+0x1c] ;  /* 0x00001c1602057981 */ /* 0x000f28000c1e1900 */
[----:B------:R-:W4:Y:S01]  /*04e0*/  LDG.E R8, desc[UR22][R8.64] ;  /* 0x0000001608087981 */ /* 0x000f22000c1e1900 */
[----:B--2---:R-:W-:-:S03]  /*04f0*/  IMAD R28, R27, R28, R22 ;  /* 0x0000001c1b1c7224 */ /* 0x004fc600078e0216 */
[----:B------:R-:W2:Y:S04]  /*0500*/  LDG.E R27, desc[UR22][R2.64+0x14] ;  /* 0x00001416021b7981 */ /* 0x000ea8000c1e1900 */
[----:B------:R-:W2:Y:S01]  /*0510*/  LDG.E R22, desc[UR22][R2.64+0x18] ;  /* 0x0000181602167981 */ /* 0x000ea2000c1e1900 */
[----:B------:R-:W-:-:S04]  /*0520*/  IADD3 R17, PT, PT, R17, 0x8, RZ ;  /* 0x0000000811117810 */ /* 0x000fc80007ffe0ff */
[----:B------:R-:W-:Y:S01]  /*0530*/  ISETP.NE.AND P0, PT, R17, RZ, PT ;  /* 0x000000ff1100720c */ /* 0x000fe20003f05270 */
[----:B-----5:R-:W-:-:S04]  /*0540*/  IMAD R18, R19, R18, R28 ;  /* 0x0000001213127224 */ /* 0x020fc800078e021c */
[----:B---3--:R-:W-:-:S04]  /*0550*/  IMAD R18, R21, R20, R18 ;  /* 0x0000001415127224 */ /* 0x008fc800078e0212 */
[----:B----4-:R-:W-:-:S04]  /*0560*/  IMAD R18, R23, R26, R18 ;  /* 0x0000001a17127224 */ /* 0x010fc800078e0212 */
[----:B------:R-:W-:Y:S01]  /*0570*/  IMAD R4, R29, R4, R18 ;  /* 0x000000041d047224 */ /* 0x000fe200078e0212 */
[----:B------:R-:W-:Y:S02]  /*0580*/  UIADD3 UR7, UPT, UPT, UR5, UR7, URZ ;  /* 0x0000000705077290 */ /* 0x000fe4000fffe0ff */
[----:B------:R-:W-:Y:S02]  /*0590*/  UIADD3 UR8, UPT, UPT, UR5, UR8, URZ ;  /* 0x0000000805087290 */ /* 0x000fe4000fffe0ff */
[----:B------:R-:W-:Y:S02]  /*05a0*/  UIADD3 UR9, UPT, UPT, UR5, UR9, URZ ;  /* 0x0000000905097290 */ /* 0x000fe4000fffe0ff */
[----:B------:R-:W-:Y:S02]  /*05b0*/  UIADD3 UR10, UPT, UPT, UR5, UR10, URZ ;  /* 0x0000000a050a7290 */ /* 0x000fe4000fffe0ff */
[----:B------:R-:W-:Y:S02]  /*05c0*/  UIADD3 UR11, UPT, UPT, UR5, UR11, URZ ;  /* 0x0000000b050b7290 */ /* 0x000fe4000fffe0ff */
[----:B------:R-:W-:-:S02]  /*05d0*/  UIADD3 UR12, UPT, UPT, UR5, UR12, URZ ;  /* 0x0000000c050c7290 */ /* 0x000fc4000fffe0ff */
[----:B------:R-:W-:Y:S02]  /*05e0*/  UIADD3 UR6, UPT, UPT, UR5, UR6, URZ ;  /* 0x0000000605067290 */ /* 0x000fe4000fffe0ff */
[----:B------:R-:W-:Y:S01]  /*05f0*/  UIMAD.WIDE.U32 UR14, UR5, 0x4, UR14 ;  /* 0x00000004050e78a5 */ /* 0x000fe2000f8e000e */
[----:B------:R-:W-:Y:S02]  /*0600*/  VIADD R16, R16, 0x8 ;  /* 0x0000000810107836 */ /* 0x000fe40000000000 */
[----:B--2---:R-:W-:-:S04]  /*0610*/  IMAD R4, R27, R6, R4 ;  /* 0x000000061b047224 */ /* 0x004fc800078e0204 */
[----:B------:R-:W-:-:S04]  /*0620*/  IMAD R22, R22, R11, R4 ;  /* 0x0000000b16167224 */ /* 0x000fc800078e0204 */
[----:B------:R-:W-:Y:S01]  /*0630*/  IMAD R22, R5, R8, R22 ;  /* 0x0000000805167224 */ /* 0x000fe200078e0216 */
[----:B------:R-:W-:Y:S06]  /*0640*/  @P0 BRA `(.L_x_18) ;  /* 0xfffffffc000c0947 */ /* 0x000fec000383ffff */
[----:B------:R-:W-:-:S07]  /*0650*/  MOV R4, R12 ;  /* 0x0000000c00047202 */ /* 0x000fce0000000f00 */
.L_x_17:
[----:B------:R-:W-:-:S13]  /*0660*/  ISETP.NE.AND P0, PT, R24, RZ, PT ;  /* 0x000000ff1800720c */ /* 0x000fda0003f05270 */
[----:B------:R-:W-:Y:S05]  /*0670*/  @!P0 BRA `(.L_x_19) ;  /* 0x0000000000ec8947 */ /* 0x000fea0003800000 */
[----:B------:R-:W-:Y:S02]  /*0680*/  IADD3 R2, PT, PT, R24, -0x1, RZ ;  /* 0xffffffff18027810 */ /* 0x000fe40007ffe0ff */
[----:B------:R-:W-:Y:S02]  /*0690*/  ISETP.NE.AND P1, PT, R14, RZ, PT ;  /* 0x000000ff0e00720c */ /* 0x000fe40003f25270 */
[----:B------:R-:W-:-:S13]  /*06a0*/  ISETP.GE.U32.AND P0, PT, R2, 0x3, PT ;  /* 0x000000030200780c */ /* 0x000fda0003f06070 */
[----:B------:R-:W-:Y:S05]  /*06b0*/  @!P0 BRA `(.L_x_20) ;  /* 0x0000000000688947 */ /* 0x000fea0003800000 */
[----:B------:R-:W0:Y:S01]  /*06c0*/  LDC R18, c[0x0][0x3a0] ;  /* 0x0000e800ff127b82 */ /* 0x000e220000000800 */
[----:B------:R-:W-:-:S07]  /*06d0*/  IADD3 R5, PT, PT, R13, R4, RZ ;  /* 0x000000040d057210 */ /* 0x000fce0007ffe0ff */
[----:B------:R-:W1:Y:S08]  /*06e0*/  LDC.64 R2, c[0x0][0x388] ;  /* 0x0000e200ff027b82 */ /* 0x000e700000000a00 */
[----:B------:R-:W2:Y:S01]  /*06f0*/  LDC.64 R6, c[0x0][0x380] ;  /* 0x0000e000ff067b82 */ /* 0x000ea20000000a00 */
[----:B0-----:R-:W-:-:S04]  /*0700*/  IMAD R17, R4, R18, UR4 ;  /* 0x0000000404117e24 */ /* 0x001fc8000f8e0212 */
[C---:B------:R-:W-:Y:S02]  /*0710*/  IMAD.IADD R9, R17.reuse, 0x1, R18 ;  /* 0x0000000111097824 */ /* 0x040fe400078e0212 */
[----:B-1----:R-:W-:-:S03]  /*0720*/  IMAD.WIDE.U32 R16, R17, 0x4, R2 ;  /* 0x0000000411107825 */ /* 0x002fc600078e0002 */
[CC--:B------:R-:W-:Y:S01]  /*0730*/  IADD3 R19, PT, PT, R9.reuse, R18.reuse, RZ ;  /* 0x0000001209137210 */ /* 0x0c0fe20007ffe0ff */
[----:B------:R-:W-:Y:S02]  /*0740*/  IMAD.WIDE.U32 R8, R9, 0x4, R2 ;  /* 0x0000000409087825 */ /* 0x000fe400078e0002 */
[----:B------:R-:W3:Y:S02]  /*0750*/  LDG.E R17, desc[UR22][R16.64] ;  /* 0x0000001610117981 */ /* 0x000ee4000c1e1900 */
[----:B--2---:R-:W-:Y:S02]  /*0760*/  IMAD.WIDE R6, R5, 0x4, R6 ;  /* 0x0000000405067825 */ /* 0x004fe400078e0206 */
[----:B------:R-:W2:Y:S02]  /*0770*/  LDG.E R8, desc[UR22][R8.64] ;  /* 0x0000001608087981 */ /* 0x000ea4000c1e1900 */
[C-C-:B------:R-:W-:Y:S01]  /*0780*/  IMAD.WIDE.U32 R10, R19.reuse, 0x4, R2.reuse ;  /* 0x00000004130a7825 */ /* 0x140fe200078e0002 */
[----:B------:R-:W-:Y:S01]  /*0790*/  IADD3 R19, PT, PT, R19, R18, RZ ;  /* 0x0000001213137210 */ /* 0x000fe20007ffe0ff */
[----:B------:R-:W3:Y:S04]  /*07a0*/  LDG.E R5, desc[UR22][R6.64] ;  /* 0x0000001606057981 */ /* 0x000ee8000c1e1900 */
[----:B------:R-:W2:Y:S01]  /*07b0*/  LDG.E R18, desc[UR22][R6.64+0x4] ;  /* 0x0000041606127981 */ /* 0x000ea2000c1e1900 */
[----:B------:R-:W-:-:S03]  /*07c0*/  IMAD.WIDE.U32 R2, R19, 0x4, R2 ;  /* 0x0000000413027825 */ /* 0x000fc600078e0002 */
[----:B------:R-:W4:Y:S04]  /*07d0*/  LDG.E R10, desc[UR22][R10.64] ;  /* 0x000000160a0a7981 */ /* 0x000f28000c1e1900 */
[----:B------:R-:W4:Y:S04]  /*07e0*/  LDG.E R20, desc[UR22][R6.64+0x8] ;  /* 0x0000081606147981 */ /* 0x000f28000c1e1900 */
[----:B------:R-:W5:Y:S04]  /*07f0*/  LDG.E R26, desc[UR22][R6.64+0xc] ;  /* 0x00000c16061a7981 */ /* 0x000f68000c1e1900 */
[----:B------:R-:W5:Y:S01]  /*0800*/  LDG.E R2, desc[UR22][R2.64] ;  /* 0x0000001602027981 */ /* 0x000f62000c1e1900 */
[----:B------:R-:W-:Y:S01]  /*0810*/  IADD3 R4, PT, PT, R4, 0x4, RZ ;  /* 0x0000000404047810 */ /* 0x000fe20007ffe0ff */
[----:B---3--:R-:W-:-:S04]  /*0820*/  IMAD R5, R5, R17, R22 ;  /* 0x0000001105057224 */ /* 0x008fc800078e0216 */
[----:B--2---:R-:W-:-:S04]  /*0830*/  IMAD R5, R18, R8, R5 ;  /* 0x0000000812057224 */ /* 0x004fc800078e0205 */
[----:B----4-:R-:W-:-:S04]  /*0840*/  IMAD R5, R20, R10, R5 ;  /* 0x0000000a14057224 */ /* 0x010fc800078e0205 */
[----:B-----5:R-:W-:-:S07]  /*0850*/  IMAD R22, R26, R2, R5 ;  /* 0x000000021a167224 */ /* 0x020fce00078e0205 */
.L_x_20:
[----:B------:R-:W-:Y:S05]  /*0860*/  @!P1 BRA `(.L_x_19) ;  /* 0x0000000000709947 */ /* 0x000fea0003800000 */
[----:B------:R-:W-:Y:S01]  /*0870*/  ISETP.NE.AND P0, PT, R14, 0x1, PT ;  /* 0x000000010e00780c */ /* 0x000fe20003f05270 */
[----:B------:R-:W0:Y:S01]  /*0880*/  LDC.64 R16, c[0x0][0x388] ;  /* 0x0000e200ff107b82 */ /* 0x000e220000000a00 */
[----:B------:R-:W-:-:S07]  /*0890*/  LOP3.LUT P1, RZ, R25, 0x1, RZ, 0xc0, !PT ;  /* 0x0000000119ff7812 */ /* 0x000fce000782c0ff */
[----:B------:R-:W1:Y:S04]  /*08a0*/  LDC.64 R10, c[0x0][0x380] ;  /* 0x0000e000ff0a7b82 */ /* 0x000e680000000a00 */
[----:B------:R-:W-:-:S04]  /*08b0*/  @P0 IADD3 R5, PT, PT, R13, R4, RZ ;  /* 0x000000040d050210 */ /* 0x000fc80007ffe0ff */
[----:B------:R-:W2:Y:S08]  /*08c0*/  @P0 LDC R9, c[0x0][0x3a0] ;  /* 0x0000e800ff090b82 */ /* 0x000eb00000000800 */
[----:B------:R-:W3:Y:S08]  /*08d0*/  @P1 LDC R21, c[0x0][0x3a0] ;  /* 0x0000e800ff151b82 */ /* 0x000ef00000000800 */
[----:B------:R-:W4:Y:S01]  /*08e0*/  LDC.64 R2, c[0x0][0x380] ;  /* 0x0000e000ff027b82 */ /* 0x000f220000000a00 */
[----:B-1----:R-:W-:-:S07]  /*08f0*/  @P0 IMAD.WIDE R10, R5, 0x4, R10 ;  /* 0x00000004050a0825 */ /* 0x002fce00078e020a */
[----:B------:R-:W1:Y:S01]  /*0900*/  LDC.64 R6, c[0x0][0x388] ;  /* 0x0000e200ff067b82 */ /* 0x000e620000000a00 */
[C---:B--2---:R-:W-:Y:S01]  /*0910*/  @P0 IMAD R8, R4.reuse, R9, UR4 ;  /* 0x0000000404080e24 */ /* 0x044fe2000f8e0209 */
[----:B------:R-:W-:-:S03]  /*0920*/  @P0 IADD3 R4, PT, PT, R4, 0x2, RZ ;  /* 0x0000000204040810 */ /* 0x000fc60007ffe0ff */
[C---:B------:R-:W-:Y:S01]  /*0930*/  @P0 IMAD.IADD R19, R8.reuse, 0x1, R9 ;  /* 0x0000000108130824 */ /* 0x040fe200078e0209 */
[----:B------:R-:W-:Y:S01]  /*0940*/  @P1 IADD3 R5, PT, PT, R13, R4, RZ ;  /* 0x000000040d051210 */ /* 0x000fe20007ffe0ff */
[----:B0-----:R-:W-:-:S04]  /*0950*/  @P0 IMAD.WIDE.U32 R8, R8, 0x4, R16 ;  /* 0x0000000408080825 */ /* 0x001fc800078e0010 */
[----:B------:R-:W-:Y:S02]  /*0960*/  @P0 IMAD.WIDE.U32 R16, R19, 0x4, R16 ;  /* 0x0000000413100825 */ /* 0x000fe400078e0010 */
[----:B------:R-:W2:Y:S02]  /*0970*/  @P0 LDG.E R8, desc[UR22][R8.64] ;  /* 0x0000001608080981 */ /* 0x000ea4000c1e1900 */
[----:B---3--:R-:W-:Y:S02]  /*0980*/  @P1 IMAD R19, R4, R21, UR4 ;  /* 0x0000000404131e24 */ /* 0x008fe4000f8e0215 */
[----:B------:R-:W2:Y:S01]  /*0990*/  @P0 LDG.E R21, desc[UR22][R10.64] ;  /* 0x000000160a150981 */ /* 0x000ea2000c1e1900 */
[----:B----4-:R-:W-:-:S03]  /*09a0*/  @P1 IMAD.WIDE R2, R5, 0x4, R2 ;  /* 0x0000000405021825 */ /* 0x010fc600078e0202 */
[----:B------:R-:W3:Y:S01]  /*09b0*/  @P0 LDG.E R16, desc[UR22][R16.64] ;  /* 0x0000001610100981 */ /* 0x000ee2000c1e1900 */
[----:B-1----:R-:W-:-:S03]  /*09c0*/  @P1 IMAD.WIDE.U32 R6, R19, 0x4, R6 ;  /* 0x0000000413061825 */ /* 0x002fc600078e0006 */
[----:B------:R-:W3:Y:S04]  /*09d0*/  @P0 LDG.E R4, desc[UR22][R10.64+0x4] ;  /* 0x000004160a040981 */ /* 0x000ee8000c1e1900 */
[----:B------:R-:W4:Y:S04]  /*09e0*/  @P1 LDG.E R3, desc[UR22][R2.64] ;  /* 0x0000001602031981 */ /* 0x000f28000c1e1900 */
[----:B------:R-:W4:Y:S01]  /*09f0*/  @P1 LDG.E R6, desc[UR22][R6.64] ;  /* 0x0000001606061981 */ /* 0x000f22000c1e1900 */
[----:B--2---:R-:W-:-:S04]  /*0a00*/  @P0 IMAD R21, R21, R8, R22 ;  /* 0x0000000815150224 */ /* 0x004fc800078e0216 */
[----:B---3--:R-:W-:-:S04]  /*0a10*/  @P0 IMAD R22, R4, R16, R21 ;  /* 0x0000001004160224 */ /* 0x008fc800078e0215 */
[----:B----4-:R-:W-:-:S07]  /*0a20*/  @P1 IMAD R22, R3, R6, R22 ;  /* 0x0000000603161224 */ /* 0x010fce00078e0216 */
.L_x_19:
[----:B------:R-:W0:Y:S01]  /*0a30*/  LDCU UR6, c[0x0][0x3a0] ;  /* 0x00007400ff0677ac */ /* 0x000e220008000800 */
[----:B------:R-:W1:Y:S01]  /*0a40*/  LDC.64 R2, c[0x0][0x390] ;  /* 0x0000e400ff027b82 */ /* 0x000e620000000a00 */
[----:B0-----:R-:W-:-:S05]  /*0a50*/  MOV R5, UR6 ;  /* 0x0000000600057c02 */ /* 0x001fca0008000f00 */
[----:B------:R-:W-:Y:S01]  /*0a60*/  IMAD R5, R0, R5, UR4 ;  /* 0x0000000400057e24 */ /* 0x000fe2000f8e0205 */
[----:B------:R-:W-:-:S03]  /*0a70*/  UIADD3 UR4, UPT, UPT, UR4, 0x1, URZ ;  /* 0x0000000104047890 */ /* 0x000fc6000fffe0ff */
[----:B-1----:R-:W-:Y:S01]  /*0a80*/  IMAD.WIDE R2, R5, 0x4, R2 ;  /* 0x0000000405027825 */ /* 0x002fe200078e0202 */
[----:B------:R-:W-:-:S04]  /*0a90*/  UISETP.NE.AND UP0, UPT, UR4, UR6, UPT ;  /* 0x000000060400728c */ /* 0x000fc8000bf05270 */
[----:B------:R0:W-:Y:S02]  /*0aa0*/  STG.E desc[UR22][R2.64], R22 ;  /* 0x0000001602007986 */ /* 0x0001e4000c101916 */
[----:B------:R-:W-:-:S13]  /*0ab0*/  PLOP3.LUT P0, PT, PT, PT, UP0, 0x80, 0x8 ;  /* 0x000000000008781c */ /* 0x000fda0003f0f008 */
[----:B0-----:R-:W-:Y:S05]  /*0ac0*/  @!P0 EXIT ;  /* 0x000000000000894d */ /* 0x001fea0003800000 */
[----:B------:R-:W-:Y:S05]  /*0ad0*/  BRA `(.L_x_21) ;  /* 0xfffffff400a07947 */ /* 0x000fea000383ffff */
.L_x_16:
[----:B------:R-:W-:Y:S02]  /*0ae0*/  UISETP.GE.U32.AND UP0, UPT, UR6, 0x8, UPT ;  /* 0x000000080600788c */ /* 0x000fe4000bf06070 */
[----:B------:R-:W-:Y:S01]  /*0af0*/  ULOP3.LUT UR7, UR6, 0x7, URZ, 0xc0, !UPT ;  /* 0x0000000706077892 */ /* 0x000fe2000f8ec0ff */
[----:B------:R-:W-:-:S06]  /*0b00*/  UMOV UR4, URZ ;  /* 0x000000ff00047c82 */ /* 0x000fcc0008000000 */
[----:B------:R-:W-:Y:S05]  /*0b10*/  BRA.U !UP0, `(.L_x_22) ;  /* 0x0000000108447547 */ /* 0x000fea000b800000 */
[----:B------:R-:W0:Y:S01]  /*0b20*/  LDC.64 R4, c[0x0][0x390] ;  /* 0x0000e400ff047b82 */ /* 0x000e220000000a00 */
[----:B------:R-:W-:Y:S01]  /*0b30*/  ULOP3.LUT UR4, UR6, 0x7ffffff8, URZ, 0xc0, !UPT ;  /* 0x7ffffff806047892 */ /* 0x000fe2000f8ec0ff */
[----:B------:R-:W-:-:S11]  /*0b40*/  UMOV UR5, URZ ;  /* 0x000000ff00057c82 */ /* 0x000fd60008000000 */
.L_x_23:
[----:B-1----:R-:W-:Y:S01]  /*0b50*/  MOV R3, UR5 ;  /* 0x0000000500037c02 */ /* 0x002fe20008000f00 */
[----:B------:R-:W-:-:S04]  /*0b60*/  UIADD3 UR5, UPT, UPT, UR5, 0x8, URZ ;  /* 0x0000000805057890 */ /* 0x000fc8000fffe0ff */
[----:B------:R-:W-:Y:S01]  /*0b70*/  IMAD R3, R0, UR6, R3 ;  /* 0x0000000600037c24 */ /* 0x000fe2000f8e0203 */
[----:B------:R-:W-:-:S03]  /*0b80*/  UISETP.NE.AND UP0, UPT, UR5, UR4, UPT ;  /* 0x000000040500728c */ /* 0x000fc6000bf05270 */
[----:B0-----:R-:W-:-:S05]  /*0b90*/  IMAD.WIDE R2, R3, 0x4, R4 ;  /* 0x0000000403027825 */ /* 0x001fca00078e0204 */
[----:B------:R1:W-:Y:S04]  /*0ba0*/  STG.E desc[UR22][R2.64], RZ ;  /* 0x000000ff02007986 */ /* 0x0003e8000c101916 */
[----:B------:R1:W-:Y:S04]  /*0bb0*/  STG.E desc[UR22][R2.64+0x4], RZ ;  /* 0x000004ff02007986 */ /* 0x0003e8000c101916 */
[----:B------:R1:W-:Y:S04]  /*0bc0*/  STG.E desc[UR22][R2.64+0x8], RZ ;  /* 0x000008ff02007986 */ /* 0x0003e8000c101916 */
[----:B------:R1:W-:Y:S04]  /*0bd0*/  STG.E desc[UR22][R2.64+0xc], RZ ;  /* 0x00000cff02007986 */ /* 0x0003e8000c101916 */
[----:B------:R1:W-:Y:S04]  /*0be0*/  STG.E desc[UR22][R2.64+0x10], RZ ;  /* 0x000010ff02007986 */ /* 0x0003e8000c101916 */
[----:B------:R1:W-:Y:S04]  /*0bf0*/  STG.E desc[UR22][R2.64+0x14], RZ ;  /* 0x000014ff02007986 */ /* 0x0003e8000c101916 */
[----:B------:R1:W-:Y:S04]  /*0c00*/  STG.E desc[UR22][R2.64+0x18], RZ ;  /* 0x000018ff02007986 */ /* 0x0003e8000c101916 */
[----:B------:R1:W-:Y:S01]  /*0c10*/  STG.E desc[UR22][R2.64+0x1c], RZ ;  /* 0x00001cff02007986 */ /* 0x0003e2000c101916 */
[----:B------:R-:W-:Y:S05]  /*0c20*/  BRA.U UP0, `(.L_x_23) ;  /* 0xfffffffd00c87547 */ /* 0x000fea000b83ffff */
.L_x_22:
[----:B------:R-:W-:-:S13]  /*0c30*/  ISETP.NE.AND P0, PT, RZ, UR7, PT ;  /* 0x00000007ff007c0c */ /* 0x000fda000bf05270 */
[----:B------:R-:W-:Y:S05]  /*0c40*/  @!P0 EXIT ;  /* 0x000000000000894d */ /* 0x000fea0003800000 */
[----:B------:R-:W-:Y:S02]  /*0c50*/  UISETP.GE.U32.AND UP0, UPT, UR7, 0x4, UPT ;  /* 0x000000040700788c */ /* 0x000fe4000bf06070 */
[----:B------:R-:W-:-:S07]  /*0c60*/  ULOP3.LUT UR5, UR6, 0x3, URZ, 0xc0, !UPT ;  /* 0x0000000306057892 */ /* 0x000fce000f8ec0ff */
[----:B------:R-:W-:Y:S05]  /*0c70*/  BRA.U !UP0, `(.L_x_24) ;  /* 0x0000000108247547 */ /* 0x000fea000b800000 */
[----:B-1----:R-:W0:Y:S01]  /*0c80*/  LDC.64 R2, c[0x0][0x390] ;  /* 0x0000e400ff027b82 */ /* 0x002e220000000a00 */
[----:B------:R-:W-:Y:S01]  /*0c90*/  IMAD.U32 R5, RZ, RZ, UR4 ;  /* 0x00000004ff057e24 */ /* 0x000fe2000f8e00ff */
[----:B------:R-:W-:-:S03]  /*0ca0*/  UIADD3 UR4, UPT, UPT, UR4, 0x4, URZ ;  /* 0x0000000404047890 */ /* 0x000fc6000fffe0ff */
[----:B------:R-:W-:-:S04]  /*0cb0*/  IMAD R5, R0, UR6, R5 ;  /* 0x0000000600057c24 */ /* 0x000fc8000f8e0205 */
[----:B0-----:R-:W-:-:S05]  /*0cc0*/  IMAD.WIDE R2, R5, 0x4, R2 ;  /* 0x0000000405027825 */ /* 0x001fca00078e0202 */
[----:B------:R0:W-:Y:S04]  /*0cd0*/  STG.E desc[UR22][R2.64], RZ ;  /* 0x000000ff02007986 */ /* 0x0001e8000c101916 */
[----:B------:R0:W-:Y:S04]  /*0ce0*/  STG.E desc[UR22][R2.64+0x4], RZ ;  /* 0x000004ff02007986 */ /* 0x0001e8000c101916 */
[----:B------:R0:W-:Y:S04]  /*0cf0*/  STG.E desc[UR22][R2.64+0x8], RZ ;  /* 0x000008ff02007986 */ /* 0x0001e8000c101916 */
[----:B------:R0:W-:Y:S02]  /*0d00*/  STG.E desc[UR22][R2.64+0xc], RZ ;  /* 0x00000cff02007986 */ /* 0x0001e4000c101916 */
.L_x_24:
[----:B------:R-:W-:-:S13]  /*0d10*/  ISETP.NE.AND P0, PT, RZ, UR5, PT ;  /* 0x00000005ff007c0c */ /* 0x000fda000bf05270 */
[----:B------:R-:W-:Y:S05]  /*0d20*/  @!P0 EXIT ;  /* 0x000000000000894d */ /* 0x000fea0003800000 */
[----:B------:R-:W-:Y:S01]  /*0d30*/  UISETP.NE.AND UP0, UPT, UR5, 0x1, UPT ;  /* 0x000000010500788c */ /* 0x000fe2000bf05270 */
[----:B------:R-:W-:Y:S01]  /*0d40*/  MOV R5, UR4 ;  /* 0x0000000400057c02 */ /* 0x000fe20008000f00 */
[----:B------:R-:W-:-:S04]  /*0d50*/  ULOP3.LUT UR5, UR6, 0x1, URZ, 0xc0, !UPT ;  /* 0x0000000106057892 */ /* 0x000fc8000f8ec0ff */
[----:B------:R-:W-:Y:S01]  /*0d60*/  PLOP3.LUT P0, PT, PT, PT, UP0, 0x80, 0x8 ;  /* 0x000000000008781c */ /* 0x000fe20003f0f008 */
[----:B------:R-:W-:-:S04]  /*0d70*/  UISETP.NE.U32.AND UP1, UPT, UR5, 0x1, UPT ;  /* 0x000000010500788c */ /* 0x000fc8000bf25070 */
[----:B------:R-:W0:Y:S02]  /*0d80*/  @UP0 LDCU.64 UR8, c[0x0][0x390] ;  /* 0x00007200ff0807ac */ /* 0x000e240008000a00 */
[----:B------:R-:W-:Y:S01]  /*0d90*/  PLOP3.LUT P1, PT, PT, PT, UP1, 0x80, 0x8 ;  /* 0x000000000008781c */ /* 0x000fe20003f2f018 */
[----:B------:R-:W-:-:S05]  /*0da0*/  @UP0 UIADD3 UR4, UPT, UPT, UR4, 0x2, URZ ;  /* 0x0000000204040890 */ /* 0x000fca000fffe0ff */
[----:B------:R-:W-:Y:S01]  /*0db0*/  @P0 IMAD R5, R0, UR6, R5 ;  /* 0x0000000600050c24 */ /* 0x000fe2000f8e0205 */
[----:B01----:R-:W-:Y:S02]  /*0dc0*/  MOV R2, UR8 ;  /* 0x0000000800027c02 */ /* 0x003fe40008000f00 */
[----:B------:R-:W-:-:S03]  /*0dd0*/  MOV R3, UR9 ;  /* 0x0000000900037c02 */ /* 0x000fc60008000f00 */
[----:B------:R-:W-:-:S05]  /*0de0*/  @P0 IMAD.WIDE R2, R5, 0x4, R2 ;  /* 0x0000000405020825 */ /* 0x000fca00078e0202 */
[----:B------:R0:W-:Y:S04]  /*0df0*/  @P0 STG.E desc[UR22][R2.64], RZ ;  /* 0x000000ff02000986 */ /* 0x0001e8000c101916 */
[----:B------:R0:W-:Y:S01]  /*0e00*/  @P0 STG.E desc[UR22][R2.64+0x4], RZ ;  /* 0x000004ff02000986 */ /* 0x0001e2000c101916 */
[----:B------:R-:W-:Y:S05]  /*0e10*/  @P1 EXIT ;  /* 0x000000000000194d */ /* 0x000fea0003800000 */
[----:B0-----:R-:W0:Y:S01]  /*0e20*/  LDC.64 R2, c[0x0][0x390] ;  /* 0x0000e400ff027b82 */ /* 0x001e220000000a00 */
[----:B------:R-:W-:-:S05]  /*0e30*/  MOV R5, UR4 ;  /* 0x0000000400057c02 */ /* 0x000fca0008000f00 */
[----:B------:R-:W-:-:S04]  /*0e40*/  IMAD R5, R0, UR6, R5 ;  /* 0x0000000600057c24 */ /* 0x000fc8000f8e0205 */
[----:B0-----:R-:W-:-:S05]  /*0e50*/  IMAD.WIDE R2, R5, 0x4, R2 ;  /* 0x0000000405027825 */ /* 0x001fca00078e0202 */
[----:B------:R-:W-:Y:S01]  /*0e60*/  STG.E desc[UR22][R2.64], RZ ;  /* 0x000000ff02007986 */ /* 0x000fe2000c101916 */
[----:B------:R-:W-:Y:S05]  /*0e70*/  EXIT ;  /* 0x000000000000794d */ /* 0x000fea0003800000 */
.L_x_25:
        /* <DEDUP_REMOVED lines=16> */
.L_x_28:


//--------------------- .nv.shared.reserved.0     --------------------------
	.section	.nv.shared.reserved.0,"aw",@nobits
	.weak		__nv_reservedSMEM_offset_0_alias
	.size		__nv_reservedSMEM_offset_0_alias, 0, 64
	.other		__nv_reservedSMEM_offset_0_alias,@"STO_CUDA_RESERVED_SHARED STV_DEFAULT"
__nv_reservedSMEM_offset_0_alias:
	.zero		0
	.zero		64


//--------------------- .nv.constant0._Z11matmul_elemPiS_S_iii --------------------------
	.section	.nv.constant0._Z11matmul_elemPiS_S_iii,"a",@progbits
	.sectionflags	@""
	.align	4
.nv.constant0._Z11matmul_elemPiS_S_iii:
	.zero		932


//--------------------- .nv.constant0._Z10matmul_colPiS_S_iii --------------------------
	.section	.nv.constant0._Z10matmul_colPiS_S_iii,"a",@progbits
	.sectionflags	@""
	.align	4
.nv.constant0._Z10matmul_colPiS_S_iii:
	.zero		932


//--------------------- .nv.constant0._Z10matmul_rowPiS_S_iii --------------------------
	.section	.nv.constant0._Z10matmul_rowPiS_S_iii,"a",@progbits
	.sectionflags	@""
	.align	4
.nv.constant0._Z10matmul_rowPiS_S_iii:
	.zero		932


//--------------------- SYMBOLS --------------------------

	.type		.nv.reservedSmem.offset0,@object
	.size		.nv.reservedSmem.offset0,0x4
